//
// Generated by NVIDIA NVVM Compiler
//
// Compiler Build ID: CL-36424714
// Cuda compilation tools, release 13.0, V13.0.88
// Based on NVVM 20.0.0
//

.version 9.0
.target sm_100
.address_size 64

	// .globl	_Z15softmax_kernel1PfS_ii
.extern .shared .align 16 .b8 shared[];

.visible .entry _Z15softmax_kernel1PfS_ii(
	.param .u64 .ptr .align 1 _Z15softmax_kernel1PfS_ii_param_0,
	.param .u64 .ptr .align 1 _Z15softmax_kernel1PfS_ii_param_1,
	.param .u32 _Z15softmax_kernel1PfS_ii_param_2,
	.param .u32 _Z15softmax_kernel1PfS_ii_param_3
)
{
	.reg .pred 	%p<58>;
	.reg .b32 	%r<97>;
	.reg .b32 	%f<366>;
	.reg .b64 	%rd<63>;

	ld.param.u64 	%rd24, [_Z15softmax_kernel1PfS_ii_param_0];
	ld.param.u64 	%rd25, [_Z15softmax_kernel1PfS_ii_param_1];
	ld.param.u32 	%r45, [_Z15softmax_kernel1PfS_ii_param_2];
	ld.param.u32 	%r44, [_Z15softmax_kernel1PfS_ii_param_3];
	mov.u32 	%r46, %ctaid.x;
	mov.u32 	%r47, %ntid.x;
	mov.u32 	%r48, %tid.x;
	mad.lo.s32 	%r1, %r46, %r47, %r48;
	setp.ge.s32 	%p1, %r1, %r45;
	@%p1 bra 	$L__BB0_39;
	cvta.to.global.u64 	%rd1, %rd24;
	cvta.to.global.u64 	%rd2, %rd25;
	mul.lo.s32 	%r2, %r44, %r1;
	cvt.s64.s32 	%rd3, %r2;
	mul.wide.s32 	%rd26, %r2, 4;
	add.s64 	%rd4, %rd2, %rd26;
	setp.lt.s32 	%p2, %r44, 1;
	mov.f32 	%f356, 0fFF800000;
	@%p2 bra 	$L__BB0_14;
	and.b32  	%r3, %r44, 15;
	setp.lt.u32 	%p3, %r44, 16;
	mov.f32 	%f356, 0fFF800000;
	mov.b32 	%r83, 0;
	@%p3 bra 	$L__BB0_5;
	and.b32  	%r83, %r44, 2147483632;
	neg.s32 	%r87, %r83;
	add.s64 	%rd28, %rd26, %rd2;
	add.s64 	%rd58, %rd28, 32;
	mov.f32 	%f356, 0fFF800000;
$L__BB0_4:
	.pragma "nounroll";
	ld.global.f32 	%f30, [%rd58+-32];
	setp.gt.f32 	%p4, %f30, %f356;
	selp.f32 	%f31, %f30, %f356, %p4;
	ld.global.f32 	%f32, [%rd58+-28];
	setp.gt.f32 	%p5, %f32, %f31;
	selp.f32 	%f33, %f32, %f31, %p5;
	ld.global.f32 	%f34, [%rd58+-24];
	setp.gt.f32 	%p6, %f34, %f33;
	selp.f32 	%f35, %f34, %f33, %p6;
	ld.global.f32 	%f36, [%rd58+-20];
	setp.gt.f32 	%p7, %f36, %f35;
	selp.f32 	%f37, %f36, %f35, %p7;
	ld.global.f32 	%f38, [%rd58+-16];
	setp.gt.f32 	%p8, %f38, %f37;
	selp.f32 	%f39, %f38, %f37, %p8;
	ld.global.f32 	%f40, [%rd58+-12];
	setp.gt.f32 	%p9, %f40, %f39;
	selp.f32 	%f41, %f40, %f39, %p9;
	ld.global.f32 	%f42, [%rd58+-8];
	setp.gt.f32 	%p10, %f42, %f41;
	selp.f32 	%f43, %f42, %f41, %p10;
	ld.global.f32 	%f44, [%rd58+-4];
	setp.gt.f32 	%p11, %f44, %f43;
	selp.f32 	%f45, %f44, %f43, %p11;
	ld.global.f32 	%f46, [%rd58];
	setp.gt.f32 	%p12, %f46, %f45;
	selp.f32 	%f47, %f46, %f45, %p12;
	ld.global.f32 	%f48, [%rd58+4];
	setp.gt.f32 	%p13, %f48, %f47;
	selp.f32 	%f49, %f48, %f47, %p13;
	ld.global.f32 	%f50, [%rd58+8];
	setp.gt.f32 	%p14, %f50, %f49;
	selp.f32 	%f51, %f50, %f49, %p14;
	ld.global.f32 	%f52, [%rd58+12];
	setp.gt.f32 	%p15, %f52, %f51;
	selp.f32 	%f53, %f52, %f51, %p15;
	ld.global.f32 	%f54, [%rd58+16];
	setp.gt.f32 	%p16, %f54, %f53;
	selp.f32 	%f55, %f54, %f53, %p16;
	ld.global.f32 	%f56, [%rd58+20];
	setp.gt.f32 	%p17, %f56, %f55;
	selp.f32 	%f57, %f56, %f55, %p17;
	ld.global.f32 	%f58, [%rd58+24];
	setp.gt.f32 	%p18, %f58, %f57;
	selp.f32 	%f59, %f58, %f57, %p18;
	ld.global.f32 	%f60, [%rd58+28];
	setp.gt.f32 	%p19, %f60, %f59;
	selp.f32 	%f356, %f60, %f59, %p19;
	add.s32 	%r87, %r87, 16;
	add.s64 	%rd58, %rd58, 64;
	setp.eq.s32 	%p20, %r87, 0;
	@%p20 bra 	$L__BB0_5;
	bra.uni 	$L__BB0_4;
$L__BB0_5:
	setp.eq.s32 	%p21, %r3, 0;
	@%p21 bra 	$L__BB0_14;
	and.b32  	%r7, %r44, 7;
	setp.lt.u32 	%p22, %r3, 8;
	@%p22 bra 	$L__BB0_8;
	mul.wide.u32 	%rd29, %r83, 4;
	add.s64 	%rd30, %rd4, %rd29;
	ld.global.f32 	%f62, [%rd30];
	setp.gt.f32 	%p23, %f62, %f356;
	selp.f32 	%f63, %f62, %f356, %p23;
	ld.global.f32 	%f64, [%rd30+4];
	setp.gt.f32 	%p24, %f64, %f63;
	selp.f32 	%f65, %f64, %f63, %p24;
	ld.global.f32 	%f66, [%rd30+8];
	setp.gt.f32 	%p25, %f66, %f65;
	selp.f32 	%f67, %f66, %f65, %p25;
	ld.global.f32 	%f68, [%rd30+12];
	setp.gt.f32 	%p26, %f68, %f67;
	selp.f32 	%f69, %f68, %f67, %p26;
	ld.global.f32 	%f70, [%rd30+16];
	setp.gt.f32 	%p27, %f70, %f69;
	selp.f32 	%f71, %f70, %f69, %p27;
	ld.global.f32 	%f72, [%rd30+20];
	setp.gt.f32 	%p28, %f72, %f71;
	selp.f32 	%f73, %f72, %f71, %p28;
	ld.global.f32 	%f74, [%rd30+24];
	setp.gt.f32 	%p29, %f74, %f73;
	selp.f32 	%f75, %f74, %f73, %p29;
	ld.global.f32 	%f76, [%rd30+28];
	setp.gt.f32 	%p30, %f76, %f75;
	selp.f32 	%f356, %f76, %f75, %p30;
	add.s32 	%r83, %r83, 8;
$L__BB0_8:
	setp.eq.s32 	%p31, %r7, 0;
	@%p31 bra 	$L__BB0_14;
	and.b32  	%r10, %r44, 3;
	setp.lt.u32 	%p32, %r7, 4;
	@%p32 bra 	$L__BB0_11;
	mul.wide.u32 	%rd31, %r83, 4;
	add.s64 	%rd32, %rd4, %rd31;
	ld.global.f32 	%f78, [%rd32];
	setp.gt.f32 	%p33, %f78, %f356;
	selp.f32 	%f79, %f78, %f356, %p33;
	ld.global.f32 	%f80, [%rd32+4];
	setp.gt.f32 	%p34, %f80, %f79;
	selp.f32 	%f81, %f80, %f79, %p34;
	ld.global.f32 	%f82, [%rd32+8];
	setp.gt.f32 	%p35, %f82, %f81;
	selp.f32 	%f83, %f82, %f81, %p35;
	ld.global.f32 	%f84, [%rd32+12];
	setp.gt.f32 	%p36, %f84, %f83;
	selp.f32 	%f356, %f84, %f83, %p36;
	add.s32 	%r83, %r83, 4;
$L__BB0_11:
	setp.eq.s32 	%p37, %r10, 0;
	@%p37 bra 	$L__BB0_14;
	mul.wide.u32 	%rd34, %r83, 4;
	add.s64 	%rd35, %rd26, %rd34;
	add.s64 	%rd57, %rd2, %rd35;
	neg.s32 	%r86, %r10;
$L__BB0_13:
	.pragma "nounroll";
	ld.global.f32 	%f85, [%rd57];
	setp.gt.f32 	%p38, %f85, %f356;
	selp.f32 	%f356, %f85, %f356, %p38;
	add.s64 	%rd57, %rd57, 4;
	add.s32 	%r86, %r86, 1;
	setp.ne.s32 	%p39, %r86, 0;
	@%p39 bra 	$L__BB0_13;
$L__BB0_14:
	shl.b64 	%rd36, %rd3, 2;
	add.s64 	%rd9, %rd1, %rd36;
	setp.lt.s32 	%p40, %r44, 1;
	mov.f32 	%f364, 0f00000000;
	@%p40 bra 	$L__BB0_26;
	and.b32  	%r16, %r44, 7;
	setp.lt.u32 	%p41, %r44, 8;
	mov.f32 	%f364, 0f00000000;
	mov.b32 	%r88, 0;
	@%p41 bra 	$L__BB0_18;
	and.b32  	%r88, %r44, 2147483640;
	neg.s32 	%r91, %r88;
	add.s64 	%rd38, %rd26, 16;
	add.s64 	%rd60, %rd2, %rd38;
	add.s64 	%rd59, %rd1, %rd38;
	mov.f32 	%f364, 0f00000000;
$L__BB0_17:
	.pragma "nounroll";
	ld.global.f32 	%f90, [%rd60+-16];
	sub.f32 	%f91, %f90, %f356;
	fma.rn.f32 	%f92, %f91, 0f3BBB989D, 0f3F000000;
	cvt.sat.f32.f32 	%f93, %f92;
	mov.f32 	%f94, 0f4B400001;
	mov.f32 	%f95, 0f437C0000;
	fma.rm.f32 	%f96, %f93, %f95, %f94;
	add.f32 	%f97, %f96, 0fCB40007F;
	neg.f32 	%f98, %f97;
	fma.rn.f32 	%f99, %f91, 0f3FB8AA3B, %f98;
	fma.rn.f32 	%f100, %f91, 0f32A57060, %f99;
	mov.b32 	%r51, %f96;
	shl.b32 	%r52, %r51, 23;
	mov.b32 	%f101, %r52;
	ex2.approx.ftz.f32 	%f102, %f100;
	mul.f32 	%f103, %f102, %f101;
	st.global.f32 	[%rd59+-16], %f103;
	add.f32 	%f104, %f364, %f103;
	ld.global.f32 	%f105, [%rd60+-12];
	sub.f32 	%f106, %f105, %f356;
	fma.rn.f32 	%f107, %f106, 0f3BBB989D, 0f3F000000;
	cvt.sat.f32.f32 	%f108, %f107;
	fma.rm.f32 	%f109, %f108, %f95, %f94;
	add.f32 	%f110, %f109, 0fCB40007F;
	neg.f32 	%f111, %f110;
	fma.rn.f32 	%f112, %f106, 0f3FB8AA3B, %f111;
	fma.rn.f32 	%f113, %f106, 0f32A57060, %f112;
	mov.b32 	%r53, %f109;
	shl.b32 	%r54, %r53, 23;
	mov.b32 	%f114, %r54;
	ex2.approx.ftz.f32 	%f115, %f113;
	mul.f32 	%f116, %f115, %f114;
	st.global.f32 	[%rd59+-12], %f116;
	add.f32 	%f117, %f104, %f116;
	ld.global.f32 	%f118, [%rd60+-8];
	sub.f32 	%f119, %f118, %f356;
	fma.rn.f32 	%f120, %f119, 0f3BBB989D, 0f3F000000;
	cvt.sat.f32.f32 	%f121, %f120;
	fma.rm.f32 	%f122, %f121, %f95, %f94;
	add.f32 	%f123, %f122, 0fCB40007F;
	neg.f32 	%f124, %f123;
	fma.rn.f32 	%f125, %f119, 0f3FB8AA3B, %f124;
	fma.rn.f32 	%f126, %f119, 0f32A57060, %f125;
	mov.b32 	%r55, %f122;
	shl.b32 	%r56, %r55, 23;
	mov.b32 	%f127, %r56;
	ex2.approx.ftz.f32 	%f128, %f126;
	mul.f32 	%f129, %f128, %f127;
	st.global.f32 	[%rd59+-8], %f129;
	add.f32 	%f130, %f117, %f129;
	ld.global.f32 	%f131, [%rd60+-4];
	sub.f32 	%f132, %f131, %f356;
	fma.rn.f32 	%f133, %f132, 0f3BBB989D, 0f3F000000;
	cvt.sat.f32.f32 	%f134, %f133;
	fma.rm.f32 	%f135, %f134, %f95, %f94;
	add.f32 	%f136, %f135, 0fCB40007F;
	neg.f32 	%f137, %f136;
	fma.rn.f32 	%f138, %f132, 0f3FB8AA3B, %f137;
	fma.rn.f32 	%f139, %f132, 0f32A57060, %f138;
	mov.b32 	%r57, %f135;
	shl.b32 	%r58, %r57, 23;
	mov.b32 	%f140, %r58;
	ex2.approx.ftz.f32 	%f141, %f139;
	mul.f32 	%f142, %f141, %f140;
	st.global.f32 	[%rd59+-4], %f142;
	add.f32 	%f143, %f130, %f142;
	ld.global.f32 	%f144, [%rd60];
	sub.f32 	%f145, %f144, %f356;
	fma.rn.f32 	%f146, %f145, 0f3BBB989D, 0f3F000000;
	cvt.sat.f32.f32 	%f147, %f146;
	fma.rm.f32 	%f148, %f147, %f95, %f94;
	add.f32 	%f149, %f148, 0fCB40007F;
	neg.f32 	%f150, %f149;
	fma.rn.f32 	%f151, %f145, 0f3FB8AA3B, %f150;
	fma.rn.f32 	%f152, %f145, 0f32A57060, %f151;
	mov.b32 	%r59, %f148;
	shl.b32 	%r60, %r59, 23;
	mov.b32 	%f153, %r60;
	ex2.approx.ftz.f32 	%f154, %f152;
	mul.f32 	%f155, %f154, %f153;
	st.global.f32 	[%rd59], %f155;
	add.f32 	%f156, %f143, %f155;
	ld.global.f32 	%f157, [%rd60+4];
	sub.f32 	%f158, %f157, %f356;
	fma.rn.f32 	%f159, %f158, 0f3BBB989D, 0f3F000000;
	cvt.sat.f32.f32 	%f160, %f159;
	fma.rm.f32 	%f161, %f160, %f95, %f94;
	add.f32 	%f162, %f161, 0fCB40007F;
	neg.f32 	%f163, %f162;
	fma.rn.f32 	%f164, %f158, 0f3FB8AA3B, %f163;
	fma.rn.f32 	%f165, %f158, 0f32A57060, %f164;
	mov.b32 	%r61, %f161;
	shl.b32 	%r62, %r61, 23;
	mov.b32 	%f166, %r62;
	ex2.approx.ftz.f32 	%f167, %f165;
	mul.f32 	%f168, %f167, %f166;
	st.global.f32 	[%rd59+4], %f168;
	add.f32 	%f169, %f156, %f168;
	ld.global.f32 	%f170, [%rd60+8];
	sub.f32 	%f171, %f170, %f356;
	fma.rn.f32 	%f172, %f171, 0f3BBB989D, 0f3F000000;
	cvt.sat.f32.f32 	%f173, %f172;
	fma.rm.f32 	%f174, %f173, %f95, %f94;
	add.f32 	%f175, %f174, 0fCB40007F;
	neg.f32 	%f176, %f175;
	fma.rn.f32 	%f177, %f171, 0f3FB8AA3B, %f176;
	fma.rn.f32 	%f178, %f171, 0f32A57060, %f177;
	mov.b32 	%r63, %f174;
	shl.b32 	%r64, %r63, 23;
	mov.b32 	%f179, %r64;
	ex2.approx.ftz.f32 	%f180, %f178;
	mul.f32 	%f181, %f180, %f179;
	st.global.f32 	[%rd59+8], %f181;
	add.f32 	%f182, %f169, %f181;
	ld.global.f32 	%f183, [%rd60+12];
	sub.f32 	%f184, %f183, %f356;
	fma.rn.f32 	%f185, %f184, 0f3BBB989D, 0f3F000000;
	cvt.sat.f32.f32 	%f186, %f185;
	fma.rm.f32 	%f187, %f186, %f95, %f94;
	add.f32 	%f188, %f187, 0fCB40007F;
	neg.f32 	%f189, %f188;
	fma.rn.f32 	%f190, %f184, 0f3FB8AA3B, %f189;
	fma.rn.f32 	%f191, %f184, 0f32A57060, %f190;
	mov.b32 	%r65, %f187;
	shl.b32 	%r66, %r65, 23;
	mov.b32 	%f192, %r66;
	ex2.approx.ftz.f32 	%f193, %f191;
	mul.f32 	%f194, %f193, %f192;
	st.global.f32 	[%rd59+12], %f194;
	add.f32 	%f364, %f182, %f194;
	add.s32 	%r91, %r91, 8;
	add.s64 	%rd60, %rd60, 32;
	add.s64 	%rd59, %rd59, 32;
	setp.eq.s32 	%p42, %r91, 0;
	@%p42 bra 	$L__BB0_18;
	bra.uni 	$L__BB0_17;
$L__BB0_18:
	setp.eq.s32 	%p43, %r16, 0;
	@%p43 bra 	$L__BB0_26;
	and.b32  	%r22, %r44, 3;
	setp.lt.u32 	%p44, %r16, 4;
	@%p44 bra 	$L__BB0_21;
	mul.wide.u32 	%rd39, %r88, 4;
	add.s64 	%rd40, %rd4, %rd39;
	ld.global.f32 	%f196, [%rd40];
	sub.f32 	%f197, %f196, %f356;
	fma.rn.f32 	%f198, %f197, 0f3BBB989D, 0f3F000000;
	cvt.sat.f32.f32 	%f199, %f198;
	mov.f32 	%f200, 0f4B400001;
	mov.f32 	%f201, 0f437C0000;
	fma.rm.f32 	%f202, %f199, %f201, %f200;
	add.f32 	%f203, %f202, 0fCB40007F;
	neg.f32 	%f204, %f203;
	fma.rn.f32 	%f205, %f197, 0f3FB8AA3B, %f204;
	fma.rn.f32 	%f206, %f197, 0f32A57060, %f205;
	mov.b32 	%r67, %f202;
	shl.b32 	%r68, %r67, 23;
	mov.b32 	%f207, %r68;
	ex2.approx.ftz.f32 	%f208, %f206;
	mul.f32 	%f209, %f208, %f207;
	add.s64 	%rd41, %rd9, %rd39;
	st.global.f32 	[%rd41], %f209;
	add.f32 	%f210, %f364, %f209;
	ld.global.f32 	%f211, [%rd40+4];
	sub.f32 	%f212, %f211, %f356;
	fma.rn.f32 	%f213, %f212, 0f3BBB989D, 0f3F000000;
	cvt.sat.f32.f32 	%f214, %f213;
	fma.rm.f32 	%f215, %f214, %f201, %f200;
	add.f32 	%f216, %f215, 0fCB40007F;
	neg.f32 	%f217, %f216;
	fma.rn.f32 	%f218, %f212, 0f3FB8AA3B, %f217;
	fma.rn.f32 	%f219, %f212, 0f32A57060, %f218;
	mov.b32 	%r69, %f215;
	shl.b32 	%r70, %r69, 23;
	mov.b32 	%f220, %r70;
	ex2.approx.ftz.f32 	%f221, %f219;
	mul.f32 	%f222, %f221, %f220;
	st.global.f32 	[%rd41+4], %f222;
	add.f32 	%f223, %f210, %f222;
	ld.global.f32 	%f224, [%rd40+8];
	sub.f32 	%f225, %f224, %f356;
	fma.rn.f32 	%f226, %f225, 0f3BBB989D, 0f3F000000;
	cvt.sat.f32.f32 	%f227, %f226;
	fma.rm.f32 	%f228, %f227, %f201, %f200;
	add.f32 	%f229, %f228, 0fCB40007F;
	neg.f32 	%f230, %f229;
	fma.rn.f32 	%f231, %f225, 0f3FB8AA3B, %f230;
	fma.rn.f32 	%f232, %f225, 0f32A57060, %f231;
	mov.b32 	%r71, %f228;
	shl.b32 	%r72, %r71, 23;
	mov.b32 	%f233, %r72;
	ex2.approx.ftz.f32 	%f234, %f232;
	mul.f32 	%f235, %f234, %f233;
	st.global.f32 	[%rd41+8], %f235;
	add.f32 	%f236, %f223, %f235;
	ld.global.f32 	%f237, [%rd40+12];
	sub.f32 	%f238, %f237, %f356;
	fma.rn.f32 	%f239, %f238, 0f3BBB989D, 0f3F000000;
	cvt.sat.f32.f32 	%f240, %f239;
	fma.rm.f32 	%f241, %f240, %f201, %f200;
	add.f32 	%f242, %f241, 0fCB40007F;
	neg.f32 	%f243, %f242;
	fma.rn.f32 	%f244, %f238, 0f3FB8AA3B, %f243;
	fma.rn.f32 	%f245, %f238, 0f32A57060, %f244;
	mov.b32 	%r73, %f241;
	shl.b32 	%r74, %r73, 23;
	mov.b32 	%f246, %r74;
	ex2.approx.ftz.f32 	%f247, %f245;
	mul.f32 	%f248, %f247, %f246;
	st.global.f32 	[%rd41+12], %f248;
	add.f32 	%f364, %f236, %f248;
	add.s32 	%r88, %r88, 4;
$L__BB0_21:
	setp.eq.s32 	%p45, %r22, 0;
	@%p45 bra 	$L__BB0_26;
	setp.eq.s32 	%p46, %r22, 1;
	@%p46 bra 	$L__BB0_24;
	mul.wide.u32 	%rd42, %r88, 4;
	add.s64 	%rd43, %rd4, %rd42;
	ld.global.f32 	%f250, [%rd43];
	sub.f32 	%f251, %f250, %f356;
	fma.rn.f32 	%f252, %f251, 0f3BBB989D, 0f3F000000;
	cvt.sat.f32.f32 	%f253, %f252;
	mov.f32 	%f254, 0f4B400001;
	mov.f32 	%f255, 0f437C0000;
	fma.rm.f32 	%f256, %f253, %f255, %f254;
	add.f32 	%f257, %f256, 0fCB40007F;
	neg.f32 	%f258, %f257;
	fma.rn.f32 	%f259, %f251, 0f3FB8AA3B, %f258;
	fma.rn.f32 	%f260, %f251, 0f32A57060, %f259;
	mov.b32 	%r75, %f256;
	shl.b32 	%r76, %r75, 23;
	mov.b32 	%f261, %r76;
	ex2.approx.ftz.f32 	%f262, %f260;
	mul.f32 	%f263, %f262, %f261;
	add.s64 	%rd44, %rd9, %rd42;
	st.global.f32 	[%rd44], %f263;
	add.f32 	%f264, %f364, %f263;
	ld.global.f32 	%f265, [%rd43+4];
	sub.f32 	%f266, %f265, %f356;
	fma.rn.f32 	%f267, %f266, 0f3BBB989D, 0f3F000000;
	cvt.sat.f32.f32 	%f268, %f267;
	fma.rm.f32 	%f269, %f268, %f255, %f254;
	add.f32 	%f270, %f269, 0fCB40007F;
	neg.f32 	%f271, %f270;
	fma.rn.f32 	%f272, %f266, 0f3FB8AA3B, %f271;
	fma.rn.f32 	%f273, %f266, 0f32A57060, %f272;
	mov.b32 	%r77, %f269;
	shl.b32 	%r78, %r77, 23;
	mov.b32 	%f274, %r78;
	ex2.approx.ftz.f32 	%f275, %f273;
	mul.f32 	%f276, %f275, %f274;
	st.global.f32 	[%rd44+4], %f276;
	add.f32 	%f364, %f264, %f276;
	add.s32 	%r88, %r88, 2;
$L__BB0_24:
	and.b32  	%r79, %r44, 1;
	setp.eq.b32 	%p47, %r79, 1;
	not.pred 	%p48, %p47;
	@%p48 bra 	$L__BB0_26;
	mul.wide.u32 	%rd45, %r88, 4;
	add.s64 	%rd46, %rd4, %rd45;
	ld.global.f32 	%f277, [%rd46];
	sub.f32 	%f278, %f277, %f356;
	fma.rn.f32 	%f279, %f278, 0f3BBB989D, 0f3F000000;
	cvt.sat.f32.f32 	%f280, %f279;
	mov.f32 	%f281, 0f4B400001;
	mov.f32 	%f282, 0f437C0000;
	fma.rm.f32 	%f283, %f280, %f282, %f281;
	add.f32 	%f284, %f283, 0fCB40007F;
	neg.f32 	%f285, %f284;
	fma.rn.f32 	%f286, %f278, 0f3FB8AA3B, %f285;
	fma.rn.f32 	%f287, %f278, 0f32A57060, %f286;
	mov.b32 	%r80, %f283;
	shl.b32 	%r81, %r80, 23;
	mov.b32 	%f288, %r81;
	ex2.approx.ftz.f32 	%f289, %f287;
	mul.f32 	%f290, %f289, %f288;
	add.s64 	%rd47, %rd9, %rd45;
	st.global.f32 	[%rd47], %f290;
	add.f32 	%f364, %f364, %f290;
$L__BB0_26:
	setp.lt.s32 	%p49, %r44, 1;
	@%p49 bra 	$L__BB0_39;
	and.b32  	%r27, %r44, 15;
	setp.lt.u32 	%p50, %r44, 16;
	mov.b32 	%r93, 0;
	@%p50 bra 	$L__BB0_30;
	and.b32  	%r93, %r44, 2147483632;
	neg.s32 	%r92, %r93;
	add.s64 	%rd49, %rd26, %rd1;
	add.s64 	%rd61, %rd49, 32;
$L__BB0_29:
	.pragma "nounroll";
	ld.global.f32 	%f291, [%rd61+-32];
	div.rn.f32 	%f292, %f291, %f364;
	st.global.f32 	[%rd61+-32], %f292;
	ld.global.f32 	%f293, [%rd61+-28];
	div.rn.f32 	%f294, %f293, %f364;
	st.global.f32 	[%rd61+-28], %f294;
	ld.global.f32 	%f295, [%rd61+-24];
	div.rn.f32 	%f296, %f295, %f364;
	st.global.f32 	[%rd61+-24], %f296;
	ld.global.f32 	%f297, [%rd61+-20];
	div.rn.f32 	%f298, %f297, %f364;
	st.global.f32 	[%rd61+-20], %f298;
	ld.global.f32 	%f299, [%rd61+-16];
	div.rn.f32 	%f300, %f299, %f364;
	st.global.f32 	[%rd61+-16], %f300;
	ld.global.f32 	%f301, [%rd61+-12];
	div.rn.f32 	%f302, %f301, %f364;
	st.global.f32 	[%rd61+-12], %f302;
	ld.global.f32 	%f303, [%rd61+-8];
	div.rn.f32 	%f304, %f303, %f364;
	st.global.f32 	[%rd61+-8], %f304;
	ld.global.f32 	%f305, [%rd61+-4];
	div.rn.f32 	%f306, %f305, %f364;
	st.global.f32 	[%rd61+-4], %f306;
	ld.global.f32 	%f307, [%rd61];
	div.rn.f32 	%f308, %f307, %f364;
	st.global.f32 	[%rd61], %f308;
	ld.global.f32 	%f309, [%rd61+4];
	div.rn.f32 	%f310, %f309, %f364;
	st.global.f32 	[%rd61+4], %f310;
	ld.global.f32 	%f311, [%rd61+8];
	div.rn.f32 	%f312, %f311, %f364;
	st.global.f32 	[%rd61+8], %f312;
	ld.global.f32 	%f313, [%rd61+12];
	div.rn.f32 	%f314, %f313, %f364;
	st.global.f32 	[%rd61+12], %f314;
	ld.global.f32 	%f315, [%rd61+16];
	div.rn.f32 	%f316, %f315, %f364;
	st.global.f32 	[%rd61+16], %f316;
	ld.global.f32 	%f317, [%rd61+20];
	div.rn.f32 	%f318, %f317, %f364;
	st.global.f32 	[%rd61+20], %f318;
	ld.global.f32 	%f319, [%rd61+24];
	div.rn.f32 	%f320, %f319, %f364;
	st.global.f32 	[%rd61+24], %f320;
	ld.global.f32 	%f321, [%rd61+28];
	div.rn.f32 	%f322, %f321, %f364;
	st.global.f32 	[%rd61+28], %f322;
	add.s32 	%r92, %r92, 16;
	add.s64 	%rd61, %rd61, 64;
	setp.ne.s32 	%p51, %r92, 0;
	@%p51 bra 	$L__BB0_29;
$L__BB0_30:
	setp.eq.s32 	%p52, %r27, 0;
	@%p52 bra 	$L__BB0_39;
	and.b32  	%r35, %r44, 7;
	setp.lt.u32 	%p53, %r27, 8;
	@%p53 bra 	$L__BB0_33;
	mul.wide.u32 	%rd50, %r93, 4;
	add.s64 	%rd51, %rd9, %rd50;
	ld.global.f32 	%f323, [%rd51];
	div.rn.f32 	%f324, %f323, %f364;
	st.global.f32 	[%rd51], %f324;
	ld.global.f32 	%f325, [%rd51+4];
	div.rn.f32 	%f326, %f325, %f364;
	st.global.f32 	[%rd51+4], %f326;
	ld.global.f32 	%f327, [%rd51+8];
	div.rn.f32 	%f328, %f327, %f364;
	st.global.f32 	[%rd51+8], %f328;
	ld.global.f32 	%f329, [%rd51+12];
	div.rn.f32 	%f330, %f329, %f364;
	st.global.f32 	[%rd51+12], %f330;
	ld.global.f32 	%f331, [%rd51+16];
	div.rn.f32 	%f332, %f331, %f364;
	st.global.f32 	[%rd51+16], %f332;
	ld.global.f32 	%f333, [%rd51+20];
	div.rn.f32 	%f334, %f333, %f364;
	st.global.f32 	[%rd51+20], %f334;
	ld.global.f32 	%f335, [%rd51+24];
	div.rn.f32 	%f336, %f335, %f364;
	st.global.f32 	[%rd51+24], %f336;
	ld.global.f32 	%f337, [%rd51+28];
	div.rn.f32 	%f338, %f337, %f364;
	st.global.f32 	[%rd51+28], %f338;
	add.s32 	%r93, %r93, 8;
$L__BB0_33:
	setp.eq.s32 	%p54, %r35, 0;
	@%p54 bra 	$L__BB0_39;
	and.b32  	%r38, %r44, 3;
	setp.lt.u32 	%p55, %r35, 4;
	@%p55 bra 	$L__BB0_36;
	mul.wide.u32 	%rd52, %r93, 4;
	add.s64 	%rd53, %rd9, %rd52;
	ld.global.f32 	%f339, [%rd53];
	div.rn.f32 	%f340, %f339, %f364;
	st.global.f32 	[%rd53], %f340;
	ld.global.f32 	%f341, [%rd53+4];
	div.rn.f32 	%f342, %f341, %f364;
	st.global.f32 	[%rd53+4], %f342;
	ld.global.f32 	%f343, [%rd53+8];
	div.rn.f32 	%f344, %f343, %f364;
	st.global.f32 	[%rd53+8], %f344;
	ld.global.f32 	%f345, [%rd53+12];
	div.rn.f32 	%f346, %f345, %f364;
	st.global.f32 	[%rd53+12], %f346;
	add.s32 	%r93, %r93, 4;
$L__BB0_36:
	setp.eq.s32 	%p56, %r38, 0;
	@%p56 bra 	$L__BB0_39;
	mul.wide.u32 	%rd55, %r93, 4;
	add.s64 	%rd56, %rd26, %rd55;
	add.s64 	%rd62, %rd1, %rd56;
	neg.s32 	%r96, %r38;
$L__BB0_38:
	.pragma "nounroll";
	ld.global.f32 	%f347, [%rd62];
	div.rn.f32 	%f348, %f347, %f364;
	st.global.f32 	[%rd62], %f348;
	add.s64 	%rd62, %rd62, 4;
	add.s32 	%r96, %r96, 1;
	setp.ne.s32 	%p57, %r96, 0;
	@%p57 bra 	$L__BB0_38;
$L__BB0_39:
	ret;

}
	// .globl	_Z15softmax_kernel2PfS_ii
.visible .entry _Z15softmax_kernel2PfS_ii(
	.param .u64 .ptr .align 1 _Z15softmax_kernel2PfS_ii_param_0,
	.param .u64 .ptr .align 1 _Z15softmax_kernel2PfS_ii_param_1,
	.param .u32 _Z15softmax_kernel2PfS_ii_param_2,
	.param .u32 _Z15softmax_kernel2PfS_ii_param_3
)
{
	.reg .pred 	%p<31>;
	.reg .b32 	%r<132>;
	.reg .b32 	%f<131>;
	.reg .b64 	%rd<87>;

	ld.param.u64 	%rd21, [_Z15softmax_kernel2PfS_ii_param_0];
	ld.param.u64 	%rd22, [_Z15softmax_kernel2PfS_ii_param_1];
	ld.param.u32 	%r46, [_Z15softmax_kernel2PfS_ii_param_3];
	cvta.to.global.u64 	%rd1, %rd22;
	cvta.to.global.u64 	%rd2, %rd21;
	mov.u32 	%r47, %ctaid.x;
	mov.u32 	%r131, %tid.x;
	mov.u32 	%r2, %ntid.x;
	mul.lo.s32 	%r3, %r46, %r47;
	mul.wide.s32 	%rd23, %r3, 4;
	add.s64 	%rd3, %rd1, %rd23;
	setp.ge.s32 	%p1, %r131, %r46;
	mov.f32 	%f125, 0fFF800000;
	@%p1 bra 	$L__BB1_6;
	add.s32 	%r48, %r131, %r2;
	max.u32 	%r49, %r46, %r48;
	setp.lt.u32 	%p2, %r48, %r46;
	selp.u32 	%r50, 1, 0, %p2;
	add.s32 	%r51, %r48, %r50;
	sub.s32 	%r52, %r49, %r51;
	div.u32 	%r53, %r52, %r2;
	add.s32 	%r4, %r53, %r50;
	and.b32  	%r54, %r4, 3;
	setp.eq.s32 	%p3, %r54, 3;
	mov.f32 	%f125, 0fFF800000;
	mov.u32 	%r117, %r131;
	@%p3 bra 	$L__BB1_4;
	mul.wide.u32 	%rd25, %r131, 4;
	add.s64 	%rd26, %rd23, %rd25;
	add.s64 	%rd83, %rd1, %rd26;
	mul.wide.u32 	%rd5, %r2, 4;
	add.s32 	%r55, %r4, 1;
	and.b32  	%r56, %r55, 3;
	neg.s32 	%r115, %r56;
	mov.f32 	%f125, 0fFF800000;
	mov.u32 	%r117, %r131;
$L__BB1_3:
	.pragma "nounroll";
	ld.global.f32 	%f21, [%rd83];
	max.f32 	%f125, %f125, %f21;
	add.s32 	%r117, %r117, %r2;
	add.s64 	%rd83, %rd83, %rd5;
	add.s32 	%r115, %r115, 1;
	setp.ne.s32 	%p4, %r115, 0;
	@%p4 bra 	$L__BB1_3;
$L__BB1_4:
	setp.lt.u32 	%p5, %r4, 3;
	@%p5 bra 	$L__BB1_6;
$L__BB1_5:
	mul.wide.u32 	%rd27, %r117, 4;
	add.s64 	%rd28, %rd3, %rd27;
	ld.global.f32 	%f22, [%rd28];
	max.f32 	%f23, %f125, %f22;
	add.s32 	%r57, %r117, %r2;
	mul.wide.u32 	%rd29, %r57, 4;
	add.s64 	%rd30, %rd3, %rd29;
	ld.global.f32 	%f24, [%rd30];
	max.f32 	%f25, %f23, %f24;
	add.s32 	%r58, %r57, %r2;
	mul.wide.u32 	%rd31, %r58, 4;
	add.s64 	%rd32, %rd3, %rd31;
	ld.global.f32 	%f26, [%rd32];
	max.f32 	%f27, %f25, %f26;
	add.s32 	%r59, %r58, %r2;
	mul.wide.u32 	%rd33, %r59, 4;
	add.s64 	%rd34, %rd3, %rd33;
	ld.global.f32 	%f28, [%rd34];
	max.f32 	%f125, %f27, %f28;
	add.s32 	%r117, %r59, %r2;
	setp.lt.s32 	%p6, %r117, %r46;
	@%p6 bra 	$L__BB1_5;
$L__BB1_6:
	shl.b32 	%r60, %r131, 2;
	mov.u32 	%r61, shared;
	add.s32 	%r13, %r61, %r60;
	st.shared.f32 	[%r13], %f125;
	bar.sync 	0;
	setp.lt.u32 	%p7, %r2, 2;
	@%p7 bra 	$L__BB1_11;
	mov.u32 	%r119, %r2;
$L__BB1_8:
	shr.u32 	%r15, %r119, 1;
	bar.sync 	0;
	setp.ge.u32 	%p8, %r131, %r15;
	@%p8 bra 	$L__BB1_10;
	ld.shared.f32 	%f29, [%r13];
	shl.b32 	%r62, %r15, 2;
	add.s32 	%r63, %r13, %r62;
	ld.shared.f32 	%f30, [%r63];
	max.f32 	%f31, %f29, %f30;
	st.shared.f32 	[%r13], %f31;
$L__BB1_10:
	setp.gt.u32 	%p9, %r119, 3;
	mov.u32 	%r119, %r15;
	@%p9 bra 	$L__BB1_8;
$L__BB1_11:
	setp.ge.s32 	%p10, %r131, %r46;
	bar.sync 	0;
	ld.shared.f32 	%f8, [shared];
	@%p10 bra 	$L__BB1_18;
	add.s32 	%r64, %r131, %r2;
	max.s32 	%r65, %r46, %r64;
	setp.lt.s32 	%p11, %r64, %r46;
	selp.u32 	%r66, 1, 0, %p11;
	add.s32 	%r67, %r64, %r66;
	sub.s32 	%r68, %r65, %r67;
	div.u32 	%r69, %r68, %r2;
	add.s32 	%r16, %r69, %r66;
	and.b32  	%r70, %r16, 3;
	setp.eq.s32 	%p12, %r70, 3;
	mov.u32 	%r123, %r131;
	@%p12 bra 	$L__BB1_15;
	add.s32 	%r71, %r16, 1;
	and.b32  	%r72, %r71, 3;
	add.s32 	%r121, %r131, %r3;
	mul.wide.u32 	%rd36, %r131, 4;
	add.s64 	%rd37, %rd23, %rd36;
	add.s64 	%rd84, %rd1, %rd37;
	mul.wide.u32 	%rd9, %r2, 4;
	neg.s32 	%r120, %r72;
	mad.lo.s32 	%r123, %r2, %r72, %r131;
$L__BB1_14:
	.pragma "nounroll";
	mul.wide.s32 	%rd38, %r121, 4;
	add.s64 	%rd39, %rd2, %rd38;
	ld.global.f32 	%f32, [%rd84];
	sub.f32 	%f33, %f32, %f8;
	fma.rn.f32 	%f34, %f33, 0f3BBB989D, 0f3F000000;
	cvt.sat.f32.f32 	%f35, %f34;
	mov.f32 	%f36, 0f4B400001;
	mov.f32 	%f37, 0f437C0000;
	fma.rm.f32 	%f38, %f35, %f37, %f36;
	add.f32 	%f39, %f38, 0fCB40007F;
	neg.f32 	%f40, %f39;
	fma.rn.f32 	%f41, %f33, 0f3FB8AA3B, %f40;
	fma.rn.f32 	%f42, %f33, 0f32A57060, %f41;
	mov.b32 	%r73, %f38;
	shl.b32 	%r74, %r73, 23;
	mov.b32 	%f43, %r74;
	ex2.approx.ftz.f32 	%f44, %f42;
	mul.f32 	%f45, %f44, %f43;
	st.global.f32 	[%rd39], %f45;
	add.s32 	%r121, %r121, %r2;
	add.s64 	%rd84, %rd84, %rd9;
	add.s32 	%r120, %r120, 1;
	setp.ne.s32 	%p13, %r120, 0;
	@%p13 bra 	$L__BB1_14;
$L__BB1_15:
	setp.lt.u32 	%p14, %r16, 3;
	@%p14 bra 	$L__BB1_18;
	shl.b32 	%r81, %r2, 2;
	cvt.u64.u32 	%rd46, %r81;
$L__BB1_17:
	mul.wide.u32 	%rd40, %r123, 4;
	add.s64 	%rd41, %rd3, %rd40;
	ld.global.f32 	%f46, [%rd41];
	sub.f32 	%f47, %f46, %f8;
	fma.rn.f32 	%f48, %f47, 0f3BBB989D, 0f3F000000;
	cvt.sat.f32.f32 	%f49, %f48;
	mov.f32 	%f50, 0f4B400001;
	mov.f32 	%f51, 0f437C0000;
	fma.rm.f32 	%f52, %f49, %f51, %f50;
	add.f32 	%f53, %f52, 0fCB40007F;
	neg.f32 	%f54, %f53;
	fma.rn.f32 	%f55, %f47, 0f3FB8AA3B, %f54;
	fma.rn.f32 	%f56, %f47, 0f32A57060, %f55;
	mov.b32 	%r75, %f52;
	shl.b32 	%r76, %r75, 23;
	mov.b32 	%f57, %r76;
	ex2.approx.ftz.f32 	%f58, %f56;
	mul.f32 	%f59, %f58, %f57;
	add.s32 	%r77, %r123, %r3;
	mul.wide.s32 	%rd42, %r77, 4;
	add.s64 	%rd43, %rd2, %rd42;
	st.global.f32 	[%rd43], %f59;
	add.s32 	%r78, %r123, %r2;
	mul.wide.u32 	%rd44, %r78, 4;
	add.s64 	%rd45, %rd3, %rd44;
	ld.global.f32 	%f60, [%rd45];
	sub.f32 	%f61, %f60, %f8;
	fma.rn.f32 	%f62, %f61, 0f3BBB989D, 0f3F000000;
	cvt.sat.f32.f32 	%f63, %f62;
	fma.rm.f32 	%f64, %f63, %f51, %f50;
	add.f32 	%f65, %f64, 0fCB40007F;
	neg.f32 	%f66, %f65;
	fma.rn.f32 	%f67, %f61, 0f3FB8AA3B, %f66;
	fma.rn.f32 	%f68, %f61, 0f32A57060, %f67;
	mov.b32 	%r79, %f64;
	shl.b32 	%r80, %r79, 23;
	mov.b32 	%f69, %r80;
	ex2.approx.ftz.f32 	%f70, %f68;
	mul.f32 	%f71, %f70, %f69;
	add.s64 	%rd47, %rd43, %rd46;
	st.global.f32 	[%rd47], %f71;
	add.s32 	%r82, %r78, %r2;
	mul.wide.u32 	%rd48, %r82, 4;
	add.s64 	%rd49, %rd3, %rd48;
	ld.global.f32 	%f72, [%rd49];
	sub.f32 	%f73, %f72, %f8;
	fma.rn.f32 	%f74, %f73, 0f3BBB989D, 0f3F000000;
	cvt.sat.f32.f32 	%f75, %f74;
	fma.rm.f32 	%f76, %f75, %f51, %f50;
	add.f32 	%f77, %f76, 0fCB40007F;
	neg.f32 	%f78, %f77;
	fma.rn.f32 	%f79, %f73, 0f3FB8AA3B, %f78;
	fma.rn.f32 	%f80, %f73, 0f32A57060, %f79;
	mov.b32 	%r83, %f76;
	shl.b32 	%r84, %r83, 23;
	mov.b32 	%f81, %r84;
	ex2.approx.ftz.f32 	%f82, %f80;
	mul.f32 	%f83, %f82, %f81;
	add.s64 	%rd50, %rd47, %rd46;
	st.global.f32 	[%rd50], %f83;
	add.s32 	%r85, %r82, %r2;
	mul.wide.u32 	%rd51, %r85, 4;
	add.s64 	%rd52, %rd3, %rd51;
	ld.global.f32 	%f84, [%rd52];
	sub.f32 	%f85, %f84, %f8;
	fma.rn.f32 	%f86, %f85, 0f3BBB989D, 0f3F000000;
	cvt.sat.f32.f32 	%f87, %f86;
	fma.rm.f32 	%f88, %f87, %f51, %f50;
	add.f32 	%f89, %f88, 0fCB40007F;
	neg.f32 	%f90, %f89;
	fma.rn.f32 	%f91, %f85, 0f3FB8AA3B, %f90;
	fma.rn.f32 	%f92, %f85, 0f32A57060, %f91;
	mov.b32 	%r86, %f88;
	shl.b32 	%r87, %r86, 23;
	mov.b32 	%f93, %r87;
	ex2.approx.ftz.f32 	%f94, %f92;
	mul.f32 	%f95, %f94, %f93;
	add.s64 	%rd53, %rd50, %rd46;
	st.global.f32 	[%rd53], %f95;
	add.s32 	%r123, %r85, %r2;
	setp.lt.s32 	%p15, %r123, %r46;
	@%p15 bra 	$L__BB1_17;
$L__BB1_18:
	setp.ge.s32 	%p16, %r131, %r46;
	add.s64 	%rd12, %rd2, %rd23;
	mov.f32 	%f130, 0f00000000;
	@%p16 bra 	$L__BB1_24;
	add.s32 	%r88, %r131, %r2;
	max.s32 	%r89, %r46, %r88;
	setp.lt.s32 	%p17, %r88, %r46;
	selp.u32 	%r90, 1, 0, %p17;
	add.s32 	%r91, %r88, %r90;
	sub.s32 	%r92, %r89, %r91;
	div.u32 	%r93, %r92, %r2;
	add.s32 	%r27, %r93, %r90;
	and.b32  	%r94, %r27, 3;
	setp.eq.s32 	%p18, %r94, 3;
	mov.f32 	%f130, 0f00000000;
	mov.u32 	%r126, %r131;
	@%p18 bra 	$L__BB1_22;
	mul.wide.u32 	%rd56, %r131, 4;
	add.s64 	%rd57, %rd23, %rd56;
	add.s64 	%rd85, %rd2, %rd57;
	mul.wide.u32 	%rd14, %r2, 4;
	add.s32 	%r95, %r27, 1;
	and.b32  	%r96, %r95, 3;
	neg.s32 	%r124, %r96;
	mov.f32 	%f130, 0f00000000;
	mov.u32 	%r126, %r131;
$L__BB1_21:
	.pragma "nounroll";
	ld.global.f32 	%f100, [%rd85];
	add.f32 	%f130, %f130, %f100;
	add.s32 	%r126, %r126, %r2;
	add.s64 	%rd85, %rd85, %rd14;
	add.s32 	%r124, %r124, 1;
	setp.ne.s32 	%p19, %r124, 0;
	@%p19 bra 	$L__BB1_21;
$L__BB1_22:
	setp.lt.u32 	%p20, %r27, 3;
	@%p20 bra 	$L__BB1_24;
$L__BB1_23:
	mul.wide.u32 	%rd58, %r126, 4;
	add.s64 	%rd59, %rd12, %rd58;
	ld.global.f32 	%f101, [%rd59];
	add.f32 	%f102, %f130, %f101;
	add.s32 	%r97, %r126, %r2;
	mul.wide.u32 	%rd60, %r97, 4;
	add.s64 	%rd61, %rd12, %rd60;
	ld.global.f32 	%f103, [%rd61];
	add.f32 	%f104, %f102, %f103;
	add.s32 	%r98, %r97, %r2;
	mul.wide.u32 	%rd62, %r98, 4;
	add.s64 	%rd63, %rd12, %rd62;
	ld.global.f32 	%f105, [%rd63];
	add.f32 	%f106, %f104, %f105;
	add.s32 	%r99, %r98, %r2;
	mul.wide.u32 	%rd64, %r99, 4;
	add.s64 	%rd65, %rd12, %rd64;
	ld.global.f32 	%f107, [%rd65];
	add.f32 	%f130, %f106, %f107;
	add.s32 	%r126, %r99, %r2;
	setp.lt.s32 	%p21, %r126, %r46;
	@%p21 bra 	$L__BB1_23;
$L__BB1_24:
	setp.lt.u32 	%p22, %r2, 2;
	st.shared.f32 	[%r13], %f130;
	bar.sync 	0;
	@%p22 bra 	$L__BB1_29;
	mov.u32 	%r128, %r2;
$L__BB1_26:
	shr.u32 	%r37, %r128, 1;
	bar.sync 	0;
	setp.ge.u32 	%p23, %r131, %r37;
	@%p23 bra 	$L__BB1_28;
	shl.b32 	%r100, %r37, 2;
	add.s32 	%r101, %r13, %r100;
	ld.shared.f32 	%f108, [%r101];
	ld.shared.f32 	%f109, [%r13];
	add.f32 	%f110, %f108, %f109;
	st.shared.f32 	[%r13], %f110;
$L__BB1_28:
	setp.gt.u32 	%p24, %r128, 3;
	mov.u32 	%r128, %r37;
	@%p24 bra 	$L__BB1_26;
$L__BB1_29:
	setp.ge.s32 	%p25, %r131, %r46;
	bar.sync 	0;
	ld.shared.f32 	%f16, [shared];
	@%p25 bra 	$L__BB1_36;
	add.s32 	%r102, %r131, %r2;
	max.s32 	%r103, %r46, %r102;
	setp.lt.s32 	%p26, %r102, %r46;
	selp.u32 	%r104, 1, 0, %p26;
	add.s32 	%r105, %r102, %r104;
	sub.s32 	%r106, %r103, %r105;
	div.u32 	%r107, %r106, %r2;
	add.s32 	%r38, %r107, %r104;
	and.b32  	%r108, %r38, 3;
	setp.eq.s32 	%p27, %r108, 3;
	@%p27 bra 	$L__BB1_33;
	add.s32 	%r109, %r38, 1;
	and.b32  	%r110, %r109, 3;
	mul.wide.u32 	%rd67, %r131, 4;
	add.s64 	%rd68, %rd23, %rd67;
	add.s64 	%rd86, %rd2, %rd68;
	mul.wide.u32 	%rd18, %r2, 4;
	neg.s32 	%r129, %r110;
	mad.lo.s32 	%r131, %r2, %r110, %r131;
$L__BB1_32:
	.pragma "nounroll";
	ld.global.f32 	%f111, [%rd86];
	div.rn.f32 	%f112, %f111, %f16;
	st.global.f32 	[%rd86], %f112;
	add.s64 	%rd86, %rd86, %rd18;
	add.s32 	%r129, %r129, 1;
	setp.ne.s32 	%p28, %r129, 0;
	@%p28 bra 	$L__BB1_32;
$L__BB1_33:
	setp.lt.u32 	%p29, %r38, 3;
	@%p29 bra 	$L__BB1_36;
	shl.b32 	%r112, %r2, 2;
	cvt.u64.u32 	%rd75, %r112;
$L__BB1_35:
	mul.wide.u32 	%rd69, %r131, 4;
	add.s64 	%rd70, %rd12, %rd69;
	ld.global.f32 	%f113, [%rd70];
	div.rn.f32 	%f114, %f113, %f16;
	mul.wide.s32 	%rd71, %r131, 4;
	add.s64 	%rd72, %rd12, %rd71;
	st.global.f32 	[%rd72], %f114;
	add.s32 	%r111, %r131, %r2;
	mul.wide.u32 	%rd73, %r111, 4;
	add.s64 	%rd74, %rd12, %rd73;
	ld.global.f32 	%f115, [%rd74];
	div.rn.f32 	%f116, %f115, %f16;
	add.s64 	%rd76, %rd72, %rd75;
	st.global.f32 	[%rd76], %f116;
	add.s32 	%r113, %r111, %r2;
	mul.wide.u32 	%rd77, %r113, 4;
	add.s64 	%rd78, %rd12, %rd77;
	ld.global.f32 	%f117, [%rd78];
	div.rn.f32 	%f118, %f117, %f16;
	add.s64 	%rd79, %rd76, %rd75;
	st.global.f32 	[%rd79], %f118;
	add.s32 	%r114, %r113, %r2;
	mul.wide.u32 	%rd80, %r114, 4;
	add.s64 	%rd81, %rd12, %rd80;
	ld.global.f32 	%f119, [%rd81];
	div.rn.f32 	%f120, %f119, %f16;
	add.s64 	%rd82, %rd79, %rd75;
	st.global.f32 	[%rd82], %f120;
	add.s32 	%r131, %r114, %r2;
	setp.lt.s32 	%p30, %r131, %r46;
	@%p30 bra 	$L__BB1_35;
$L__BB1_36:
	ret;

}
	// .globl	_Z15softmax_kernel3PfS_ii
.visible .entry _Z15softmax_kernel3PfS_ii(
	.param .u64 .ptr .align 1 _Z15softmax_kernel3PfS_ii_param_0,
	.param .u64 .ptr .align 1 _Z15softmax_kernel3PfS_ii_param_1,
	.param .u32 _Z15softmax_kernel3PfS_ii_param_2,
	.param .u32 _Z15softmax_kernel3PfS_ii_param_3
)
{
	.reg .pred 	%p<35>;
	.reg .b32 	%r<126>;
	.reg .b32 	%f<145>;
	.reg .b64 	%rd<78>;

	ld.param.u64 	%rd21, [_Z15softmax_kernel3PfS_ii_param_0];
	ld.param.u64 	%rd22, [_Z15softmax_kernel3PfS_ii_param_1];
	ld.param.u32 	%r39, [_Z15softmax_kernel3PfS_ii_param_3];
	cvta.to.global.u64 	%rd1, %rd22;
	cvta.to.global.u64 	%rd2, %rd21;
	mov.u32 	%r40, %ctaid.x;
	mov.u32 	%r125, %tid.x;
	mov.u32 	%r2, %ntid.x;
	mul.lo.s32 	%r3, %r39, %r40;
	mul.wide.s32 	%rd23, %r3, 4;
	add.s64 	%rd3, %rd1, %rd23;
	setp.ge.s32 	%p1, %r125, %r39;
	mov.f32 	%f139, 0fFF800000;
	@%p1 bra 	$L__BB2_6;
	add.s32 	%r41, %r125, %r2;
	max.u32 	%r42, %r39, %r41;
	setp.lt.u32 	%p2, %r41, %r39;
	selp.u32 	%r43, 1, 0, %p2;
	add.s32 	%r44, %r41, %r43;
	sub.s32 	%r45, %r42, %r44;
	div.u32 	%r46, %r45, %r2;
	add.s32 	%r4, %r46, %r43;
	and.b32  	%r47, %r4, 3;
	setp.eq.s32 	%p3, %r47, 3;
	mov.f32 	%f139, 0fFF800000;
	mov.u32 	%r114, %r125;
	@%p3 bra 	$L__BB2_4;
	mul.wide.u32 	%rd25, %r125, 4;
	add.s64 	%rd26, %rd23, %rd25;
	add.s64 	%rd74, %rd1, %rd26;
	mul.wide.u32 	%rd5, %r2, 4;
	add.s32 	%r48, %r4, 1;
	and.b32  	%r49, %r48, 3;
	neg.s32 	%r112, %r49;
	mov.f32 	%f139, 0fFF800000;
	mov.u32 	%r114, %r125;
$L__BB2_3:
	.pragma "nounroll";
	ld.global.f32 	%f21, [%rd74];
	max.f32 	%f139, %f139, %f21;
	add.s32 	%r114, %r114, %r2;
	add.s64 	%rd74, %rd74, %rd5;
	add.s32 	%r112, %r112, 1;
	setp.ne.s32 	%p4, %r112, 0;
	@%p4 bra 	$L__BB2_3;
$L__BB2_4:
	setp.lt.u32 	%p5, %r4, 3;
	@%p5 bra 	$L__BB2_6;
$L__BB2_5:
	mul.wide.u32 	%rd27, %r114, 4;
	add.s64 	%rd28, %rd3, %rd27;
	ld.global.f32 	%f22, [%rd28];
	max.f32 	%f23, %f139, %f22;
	add.s32 	%r50, %r114, %r2;
	mul.wide.u32 	%rd29, %r50, 4;
	add.s64 	%rd30, %rd3, %rd29;
	ld.global.f32 	%f24, [%rd30];
	max.f32 	%f25, %f23, %f24;
	add.s32 	%r51, %r50, %r2;
	mul.wide.u32 	%rd31, %r51, 4;
	add.s64 	%rd32, %rd3, %rd31;
	ld.global.f32 	%f26, [%rd32];
	max.f32 	%f27, %f25, %f26;
	add.s32 	%r52, %r51, %r2;
	mul.wide.u32 	%rd33, %r52, 4;
	add.s64 	%rd34, %rd3, %rd33;
	ld.global.f32 	%f28, [%rd34];
	max.f32 	%f139, %f27, %f28;
	add.s32 	%r114, %r52, %r2;
	setp.lt.s32 	%p6, %r114, %r39;
	@%p6 bra 	$L__BB2_5;
$L__BB2_6:
	setp.ge.s32 	%p7, %r125, %r39;
	mov.b32 	%r53, %f139;
	shfl.sync.down.b32	%r54|%p8, %r53, 16, 31, -1;
	mov.b32 	%f30, %r54;
	max.f32 	%f31, %f30, %f139;
	mov.b32 	%r55, %f31;
	shfl.sync.down.b32	%r56|%p9, %r55, 8, 31, -1;
	mov.b32 	%f32, %r56;
	max.f32 	%f33, %f32, %f31;
	mov.b32 	%r57, %f33;
	shfl.sync.down.b32	%r58|%p10, %r57, 4, 31, -1;
	mov.b32 	%f34, %r58;
	max.f32 	%f35, %f34, %f33;
	mov.b32 	%r59, %f35;
	shfl.sync.down.b32	%r60|%p11, %r59, 2, 31, -1;
	mov.b32 	%f36, %r60;
	max.f32 	%f37, %f36, %f35;
	mov.b32 	%r61, %f37;
	shfl.sync.down.b32	%r62|%p12, %r61, 1, 31, -1;
	mov.b32 	%f38, %r62;
	max.f32 	%f39, %f38, %f37;
	mov.b32 	%r63, %f39;
	shfl.sync.idx.b32	%r64|%p13, %r63, 0, 31, -1;
	mov.b32 	%f8, %r64;
	add.s64 	%rd8, %rd2, %rd23;
	mov.f32 	%f144, 0f00000000;
	@%p7 bra 	$L__BB2_16;
	add.s32 	%r65, %r125, %r2;
	max.u32 	%r66, %r39, %r65;
	setp.lt.u32 	%p14, %r65, %r39;
	selp.u32 	%r67, 1, 0, %p14;
	add.s32 	%r68, %r65, %r67;
	sub.s32 	%r69, %r66, %r68;
	div.u32 	%r70, %r69, %r2;
	add.s32 	%r13, %r70, %r67;
	add.s32 	%r71, %r13, 1;
	and.b32  	%r14, %r71, 3;
	and.b32  	%r15, %r13, 3;
	setp.eq.s32 	%p15, %r15, 3;
	mov.u32 	%r121, %r125;
	@%p15 bra 	$L__BB2_10;
	mul.wide.u32 	%rd37, %r125, 4;
	add.s64 	%rd75, %rd23, %rd37;
	mul.wide.u32 	%rd10, %r2, 4;
	neg.s32 	%r116, %r14;
	mad.lo.s32 	%r121, %r2, %r14, %r125;
$L__BB2_9:
	.pragma "nounroll";
	add.s64 	%rd38, %rd1, %rd75;
	ld.global.f32 	%f40, [%rd38];
	sub.f32 	%f41, %f40, %f8;
	fma.rn.f32 	%f42, %f41, 0f3BBB989D, 0f3F000000;
	cvt.sat.f32.f32 	%f43, %f42;
	mov.f32 	%f44, 0f4B400001;
	mov.f32 	%f45, 0f437C0000;
	fma.rm.f32 	%f46, %f43, %f45, %f44;
	add.f32 	%f47, %f46, 0fCB40007F;
	neg.f32 	%f48, %f47;
	fma.rn.f32 	%f49, %f41, 0f3FB8AA3B, %f48;
	fma.rn.f32 	%f50, %f41, 0f32A57060, %f49;
	mov.b32 	%r72, %f46;
	shl.b32 	%r73, %r72, 23;
	mov.b32 	%f51, %r73;
	ex2.approx.ftz.f32 	%f52, %f50;
	mul.f32 	%f53, %f52, %f51;
	add.s64 	%rd39, %rd2, %rd75;
	st.global.f32 	[%rd39], %f53;
	add.s64 	%rd75, %rd75, %rd10;
	add.s32 	%r116, %r116, 1;
	setp.ne.s32 	%p16, %r116, 0;
	@%p16 bra 	$L__BB2_9;
$L__BB2_10:
	setp.lt.u32 	%p17, %r13, 3;
	@%p17 bra 	$L__BB2_11;
	bra.uni 	$L__BB2_23;
$L__BB2_11:
	setp.eq.s32 	%p19, %r15, 3;
	mov.f32 	%f144, 0f00000000;
	mov.u32 	%r120, %r125;
	@%p19 bra 	$L__BB2_14;
	mul.wide.u32 	%rd53, %r125, 4;
	add.s64 	%rd54, %rd23, %rd53;
	add.s64 	%rd76, %rd2, %rd54;
	mul.wide.u32 	%rd14, %r2, 4;
	neg.s32 	%r118, %r14;
	mov.f32 	%f144, 0f00000000;
	mov.u32 	%r120, %r125;
$L__BB2_13:
	.pragma "nounroll";
	ld.global.f32 	%f107, [%rd76];
	add.f32 	%f144, %f144, %f107;
	add.s32 	%r120, %r120, %r2;
	add.s64 	%rd76, %rd76, %rd14;
	add.s32 	%r118, %r118, 1;
	setp.ne.s32 	%p20, %r118, 0;
	@%p20 bra 	$L__BB2_13;
$L__BB2_14:
	setp.lt.u32 	%p21, %r13, 3;
	@%p21 bra 	$L__BB2_16;
$L__BB2_15:
	mul.wide.u32 	%rd55, %r120, 4;
	add.s64 	%rd56, %rd8, %rd55;
	ld.global.f32 	%f108, [%rd56];
	add.f32 	%f109, %f144, %f108;
	add.s32 	%r85, %r120, %r2;
	mul.wide.u32 	%rd57, %r85, 4;
	add.s64 	%rd58, %rd8, %rd57;
	ld.global.f32 	%f110, [%rd58];
	add.f32 	%f111, %f109, %f110;
	add.s32 	%r86, %r85, %r2;
	mul.wide.u32 	%rd59, %r86, 4;
	add.s64 	%rd60, %rd8, %rd59;
	ld.global.f32 	%f112, [%rd60];
	add.f32 	%f113, %f111, %f112;
	add.s32 	%r87, %r86, %r2;
	mul.wide.u32 	%rd61, %r87, 4;
	add.s64 	%rd62, %rd8, %rd61;
	ld.global.f32 	%f114, [%rd62];
	add.f32 	%f144, %f113, %f114;
	add.s32 	%r120, %r87, %r2;
	setp.lt.s32 	%p22, %r120, %r39;
	@%p22 bra 	$L__BB2_15;
$L__BB2_16:
	setp.ge.s32 	%p23, %r125, %r39;
	mov.b32 	%r88, %f144;
	shfl.sync.down.b32	%r89|%p24, %r88, 16, 31, -1;
	mov.b32 	%f115, %r89;
	add.f32 	%f116, %f144, %f115;
	mov.b32 	%r90, %f116;
	shfl.sync.down.b32	%r91|%p25, %r90, 8, 31, -1;
	mov.b32 	%f117, %r91;
	add.f32 	%f118, %f116, %f117;
	mov.b32 	%r92, %f118;
	shfl.sync.down.b32	%r93|%p26, %r92, 4, 31, -1;
	mov.b32 	%f119, %r93;
	add.f32 	%f120, %f118, %f119;
	mov.b32 	%r94, %f120;
	shfl.sync.down.b32	%r95|%p27, %r94, 2, 31, -1;
	mov.b32 	%f121, %r95;
	add.f32 	%f122, %f120, %f121;
	mov.b32 	%r96, %f122;
	shfl.sync.down.b32	%r97|%p28, %r96, 1, 31, -1;
	mov.b32 	%f123, %r97;
	add.f32 	%f124, %f122, %f123;
	mov.b32 	%r98, %f124;
	shfl.sync.idx.b32	%r99|%p29, %r98, 0, 31, -1;
	mov.b32 	%f16, %r99;
	@%p23 bra 	$L__BB2_22;
	add.s32 	%r100, %r125, %r2;
	max.u32 	%r101, %r39, %r100;
	setp.lt.u32 	%p30, %r100, %r39;
	selp.u32 	%r102, 1, 0, %p30;
	add.s32 	%r103, %r100, %r102;
	sub.s32 	%r104, %r101, %r103;
	div.u32 	%r105, %r104, %r2;
	add.s32 	%r31, %r105, %r102;
	and.b32  	%r106, %r31, 3;
	setp.eq.s32 	%p31, %r106, 3;
	@%p31 bra 	$L__BB2_20;
	add.s32 	%r107, %r31, 1;
	and.b32  	%r108, %r107, 3;
	mul.wide.u32 	%rd64, %r125, 4;
	add.s64 	%rd65, %rd23, %rd64;
	add.s64 	%rd77, %rd2, %rd65;
	mul.wide.u32 	%rd18, %r2, 4;
	neg.s32 	%r123, %r108;
	mad.lo.s32 	%r125, %r2, %r108, %r125;
$L__BB2_19:
	.pragma "nounroll";
	ld.global.f32 	%f125, [%rd77];
	div.rn.f32 	%f126, %f125, %f16;
	st.global.f32 	[%rd77], %f126;
	add.s64 	%rd77, %rd77, %rd18;
	add.s32 	%r123, %r123, 1;
	setp.ne.s32 	%p32, %r123, 0;
	@%p32 bra 	$L__BB2_19;
$L__BB2_20:
	setp.lt.u32 	%p33, %r31, 3;
	@%p33 bra 	$L__BB2_22;
$L__BB2_21:
	mul.wide.u32 	%rd66, %r125, 4;
	add.s64 	%rd67, %rd8, %rd66;
	ld.global.f32 	%f127, [%rd67];
	div.rn.f32 	%f128, %f127, %f16;
	st.global.f32 	[%rd67], %f128;
	add.s32 	%r109, %r125, %r2;
	mul.wide.u32 	%rd68, %r109, 4;
	add.s64 	%rd69, %rd8, %rd68;
	ld.global.f32 	%f129, [%rd69];
	div.rn.f32 	%f130, %f129, %f16;
	st.global.f32 	[%rd69], %f130;
	add.s32 	%r110, %r109, %r2;
	mul.wide.u32 	%rd70, %r110, 4;
	add.s64 	%rd71, %rd8, %rd70;
	ld.global.f32 	%f131, [%rd71];
	div.rn.f32 	%f132, %f131, %f16;
	st.global.f32 	[%rd71], %f132;
	add.s32 	%r111, %r110, %r2;
	mul.wide.u32 	%rd72, %r111, 4;
	add.s64 	%rd73, %rd8, %rd72;
	ld.global.f32 	%f133, [%rd73];
	div.rn.f32 	%f134, %f133, %f16;
	st.global.f32 	[%rd73], %f134;
	add.s32 	%r125, %r111, %r2;
	setp.lt.s32 	%p34, %r125, %r39;
	@%p34 bra 	$L__BB2_21;
$L__BB2_22:
	ret;
$L__BB2_23:
	mul.wide.u32 	%rd40, %r121, 4;
	add.s64 	%rd41, %rd3, %rd40;
	ld.global.f32 	%f54, [%rd41];
	sub.f32 	%f55, %f54, %f8;
	fma.rn.f32 	%f56, %f55, 0f3BBB989D, 0f3F000000;
	cvt.sat.f32.f32 	%f57, %f56;
	mov.f32 	%f58, 0f4B400001;
	mov.f32 	%f59, 0f437C0000;
	fma.rm.f32 	%f60, %f57, %f59, %f58;
	add.f32 	%f61, %f60, 0fCB40007F;
	neg.f32 	%f62, %f61;
	fma.rn.f32 	%f63, %f55, 0f3FB8AA3B, %f62;
	fma.rn.f32 	%f64, %f55, 0f32A57060, %f63;
	mov.b32 	%r74, %f60;
	shl.b32 	%r75, %r74, 23;
	mov.b32 	%f65, %r75;
	ex2.approx.ftz.f32 	%f66, %f64;
	mul.f32 	%f67, %f66, %f65;
	add.s64 	%rd42, %rd8, %rd40;
	st.global.f32 	[%rd42], %f67;
	add.s32 	%r76, %r121, %r2;
	mul.wide.u32 	%rd43, %r76, 4;
	add.s64 	%rd44, %rd3, %rd43;
	ld.global.f32 	%f68, [%rd44];
	sub.f32 	%f69, %f68, %f8;
	fma.rn.f32 	%f70, %f69, 0f3BBB989D, 0f3F000000;
	cvt.sat.f32.f32 	%f71, %f70;
	fma.rm.f32 	%f72, %f71, %f59, %f58;
	add.f32 	%f73, %f72, 0fCB40007F;
	neg.f32 	%f74, %f73;
	fma.rn.f32 	%f75, %f69, 0f3FB8AA3B, %f74;
	fma.rn.f32 	%f76, %f69, 0f32A57060, %f75;
	mov.b32 	%r77, %f72;
	shl.b32 	%r78, %r77, 23;
	mov.b32 	%f77, %r78;
	ex2.approx.ftz.f32 	%f78, %f76;
	mul.f32 	%f79, %f78, %f77;
	add.s64 	%rd45, %rd8, %rd43;
	st.global.f32 	[%rd45], %f79;
	add.s32 	%r79, %r76, %r2;
	mul.wide.u32 	%rd46, %r79, 4;
	add.s64 	%rd47, %rd3, %rd46;
	ld.global.f32 	%f80, [%rd47];
	sub.f32 	%f81, %f80, %f8;
	fma.rn.f32 	%f82, %f81, 0f3BBB989D, 0f3F000000;
	cvt.sat.f32.f32 	%f83, %f82;
	fma.rm.f32 	%f84, %f83, %f59, %f58;
	add.f32 	%f85, %f84, 0fCB40007F;
	neg.f32 	%f86, %f85;
	fma.rn.f32 	%f87, %f81, 0f3FB8AA3B, %f86;
	fma.rn.f32 	%f88, %f81, 0f32A57060, %f87;
	mov.b32 	%r80, %f84;
	shl.b32 	%r81, %r80, 23;
	mov.b32 	%f89, %r81;
	ex2.approx.ftz.f32 	%f90, %f88;
	mul.f32 	%f91, %f90, %f89;
	add.s64 	%rd48, %rd8, %rd46;
	st.global.f32 	[%rd48], %f91;
	add.s32 	%r82, %r79, %r2;
	mul.wide.u32 	%rd49, %r82, 4;
	add.s64 	%rd50, %rd3, %rd49;
	ld.global.f32 	%f92, [%rd50];
	sub.f32 	%f93, %f92, %f8;
	fma.rn.f32 	%f94, %f93, 0f3BBB989D, 0f3F000000;
	cvt.sat.f32.f32 	%f95, %f94;
	fma.rm.f32 	%f96, %f95, %f59, %f58;
	add.f32 	%f97, %f96, 0fCB40007F;
	neg.f32 	%f98, %f97;
	fma.rn.f32 	%f99, %f93, 0f3FB8AA3B, %f98;
	fma.rn.f32 	%f100, %f93, 0f32A57060, %f99;
	mov.b32 	%r83, %f96;
	shl.b32 	%r84, %r83, 23;
	mov.b32 	%f101, %r84;
	ex2.approx.ftz.f32 	%f102, %f100;
	mul.f32 	%f103, %f102, %f101;
	add.s64 	%rd51, %rd8, %rd49;
	st.global.f32 	[%rd51], %f103;
	add.s32 	%r121, %r82, %r2;
	setp.lt.s32 	%p18, %r121, %r39;
	@%p18 bra 	$L__BB2_23;
	bra.uni 	$L__BB2_11;

}
	// .globl	_Z15softmax_kernel4PfS_ii
.visible .entry _Z15softmax_kernel4PfS_ii(
	.param .u64 .ptr .align 1 _Z15softmax_kernel4PfS_ii_param_0,
	.param .u64 .ptr .align 1 _Z15softmax_kernel4PfS_ii_param_1,
	.param .u32 _Z15softmax_kernel4PfS_ii_param_2,
	.param .u32 _Z15softmax_kernel4PfS_ii_param_3
)
{
	.reg .pred 	%p<40>;
	.reg .b32 	%r<139>;
	.reg .b32 	%f<215>;
	.reg .b64 	%rd<18>;

	ld.param.u64 	%rd3, [_Z15softmax_kernel4PfS_ii_param_0];
	ld.param.u64 	%rd4, [_Z15softmax_kernel4PfS_ii_param_1];
	ld.param.u32 	%r60, [_Z15softmax_kernel4PfS_ii_param_3];
	cvta.to.global.u64 	%rd5, %rd4;
	mov.u32 	%r61, %ctaid.x;
	mov.u32 	%r138, %tid.x;
	shr.u32 	%r2, %r138, 5;
	and.b32  	%r3, %r138, 31;
	mov.u32 	%r4, %ntid.x;
	shr.u32 	%r5, %r4, 5;
	mul.lo.s32 	%r6, %r60, %r61;
	mul.wide.s32 	%rd6, %r6, 4;
	add.s64 	%rd1, %rd5, %rd6;
	setp.ge.s32 	%p1, %r138, %r60;
	mov.f32 	%f194, 0fFF800000;
	@%p1 bra 	$L__BB3_3;
	mov.f32 	%f194, 0fFF800000;
	mov.u32 	%r120, %r138;
$L__BB3_2:
	mul.wide.s32 	%rd7, %r120, 4;
	add.s64 	%rd8, %rd1, %rd7;
	ld.global.f32 	%f41, [%rd8];
	max.f32 	%f194, %f194, %f41;
	add.s32 	%r120, %r120, %r4;
	setp.lt.s32 	%p2, %r120, %r60;
	@%p2 bra 	$L__BB3_2;
$L__BB3_3:
	mov.b32 	%r62, %f194;
	shfl.sync.down.b32	%r63|%p3, %r62, 16, 31, -1;
	mov.b32 	%f42, %r63;
	max.f32 	%f43, %f42, %f194;
	mov.b32 	%r64, %f43;
	shfl.sync.down.b32	%r65|%p4, %r64, 8, 31, -1;
	mov.b32 	%f44, %r65;
	max.f32 	%f45, %f44, %f43;
	mov.b32 	%r66, %f45;
	shfl.sync.down.b32	%r67|%p5, %r66, 4, 31, -1;
	mov.b32 	%f46, %r67;
	max.f32 	%f47, %f46, %f45;
	mov.b32 	%r68, %f47;
	shfl.sync.down.b32	%r69|%p6, %r68, 2, 31, -1;
	mov.b32 	%f48, %r69;
	max.f32 	%f49, %f48, %f47;
	mov.b32 	%r70, %f49;
	shfl.sync.down.b32	%r71|%p7, %r70, 1, 31, -1;
	mov.b32 	%f50, %r71;
	max.f32 	%f4, %f50, %f49;
	setp.ne.s32 	%p8, %r3, 0;
	@%p8 bra 	$L__BB3_5;
	shl.b32 	%r72, %r2, 2;
	mov.u32 	%r73, shared;
	add.s32 	%r74, %r73, %r72;
	st.shared.f32 	[%r74], %f4;
$L__BB3_5:
	bar.sync 	0;
	setp.ne.s32 	%p9, %r138, 0;
	@%p9 bra 	$L__BB3_20;
	ld.shared.f32 	%f203, [shared];
	setp.lt.u32 	%p10, %r4, 32;
	@%p10 bra 	$L__BB3_19;
	add.s32 	%r76, %r5, -1;
	and.b32  	%r9, %r5, 15;
	setp.lt.u32 	%p11, %r76, 15;
	mov.b32 	%r124, 0;
	@%p11 bra 	$L__BB3_10;
	and.b32  	%r124, %r5, 48;
	mov.u32 	%r78, shared;
	add.s32 	%r121, %r78, 32;
	and.b32  	%r80, %r5, 134217712;
	neg.s32 	%r122, %r80;
$L__BB3_9:
	.pragma "nounroll";
	ld.shared.v4.f32 	{%f52, %f53, %f54, %f55}, [%r121+-32];
	max.f32 	%f56, %f203, %f52;
	max.f32 	%f57, %f56, %f53;
	max.f32 	%f58, %f57, %f54;
	max.f32 	%f59, %f58, %f55;
	ld.shared.v4.f32 	{%f60, %f61, %f62, %f63}, [%r121+-16];
	max.f32 	%f64, %f59, %f60;
	max.f32 	%f65, %f64, %f61;
	max.f32 	%f66, %f65, %f62;
	max.f32 	%f67, %f66, %f63;
	ld.shared.v4.f32 	{%f68, %f69, %f70, %f71}, [%r121];
	max.f32 	%f72, %f67, %f68;
	max.f32 	%f73, %f72, %f69;
	max.f32 	%f74, %f73, %f70;
	max.f32 	%f75, %f74, %f71;
	ld.shared.v4.f32 	{%f76, %f77, %f78, %f79}, [%r121+16];
	max.f32 	%f80, %f75, %f76;
	max.f32 	%f81, %f80, %f77;
	max.f32 	%f82, %f81, %f78;
	max.f32 	%f203, %f82, %f79;
	add.s32 	%r122, %r122, 16;
	add.s32 	%r121, %r121, 64;
	setp.ne.s32 	%p12, %r122, 0;
	@%p12 bra 	$L__BB3_9;
$L__BB3_10:
	setp.eq.s32 	%p13, %r9, 0;
	@%p13 bra 	$L__BB3_19;
	and.b32  	%r17, %r5, 7;
	setp.lt.u32 	%p14, %r9, 8;
	@%p14 bra 	$L__BB3_13;
	shl.b32 	%r81, %r124, 2;
	mov.u32 	%r82, shared;
	add.s32 	%r83, %r82, %r81;
	ld.shared.f32 	%f84, [%r83];
	max.f32 	%f85, %f203, %f84;
	ld.shared.f32 	%f86, [%r83+4];
	max.f32 	%f87, %f85, %f86;
	ld.shared.f32 	%f88, [%r83+8];
	max.f32 	%f89, %f87, %f88;
	ld.shared.f32 	%f90, [%r83+12];
	max.f32 	%f91, %f89, %f90;
	ld.shared.f32 	%f92, [%r83+16];
	max.f32 	%f93, %f91, %f92;
	ld.shared.f32 	%f94, [%r83+20];
	max.f32 	%f95, %f93, %f94;
	ld.shared.f32 	%f96, [%r83+24];
	max.f32 	%f97, %f95, %f96;
	ld.shared.f32 	%f98, [%r83+28];
	max.f32 	%f203, %f97, %f98;
	add.s32 	%r124, %r124, 8;
$L__BB3_13:
	setp.eq.s32 	%p15, %r17, 0;
	@%p15 bra 	$L__BB3_19;
	and.b32  	%r20, %r5, 3;
	setp.lt.u32 	%p16, %r17, 4;
	@%p16 bra 	$L__BB3_16;
	shl.b32 	%r84, %r124, 2;
	mov.u32 	%r85, shared;
	add.s32 	%r86, %r85, %r84;
	ld.shared.f32 	%f100, [%r86];
	max.f32 	%f101, %f203, %f100;
	ld.shared.f32 	%f102, [%r86+4];
	max.f32 	%f103, %f101, %f102;
	ld.shared.f32 	%f104, [%r86+8];
	max.f32 	%f105, %f103, %f104;
	ld.shared.f32 	%f106, [%r86+12];
	max.f32 	%f203, %f105, %f106;
	add.s32 	%r124, %r124, 4;
$L__BB3_16:
	setp.eq.s32 	%p17, %r20, 0;
	@%p17 bra 	$L__BB3_19;
	shl.b32 	%r87, %r124, 2;
	mov.u32 	%r88, shared;
	add.s32 	%r127, %r88, %r87;
	neg.s32 	%r126, %r20;
$L__BB3_18:
	.pragma "nounroll";
	ld.shared.f32 	%f107, [%r127];
	max.f32 	%f203, %f203, %f107;
	add.s32 	%r127, %r127, 4;
	add.s32 	%r126, %r126, 1;
	setp.ne.s32 	%p18, %r126, 0;
	@%p18 bra 	$L__BB3_18;
$L__BB3_19:
	st.shared.f32 	[shared], %f203;
$L__BB3_20:
	setp.ge.s32 	%p19, %r138, %r60;
	bar.sync 	0;
	cvta.to.global.u64 	%rd9, %rd3;
	add.s64 	%rd2, %rd9, %rd6;
	mov.f32 	%f205, 0f00000000;
	@%p19 bra 	$L__BB3_25;
	ld.shared.f32 	%f19, [shared];
	mov.u32 	%r128, %r138;
$L__BB3_22:
	mul.wide.s32 	%rd11, %r128, 4;
	add.s64 	%rd12, %rd1, %rd11;
	ld.global.f32 	%f109, [%rd12];
	sub.f32 	%f110, %f109, %f19;
	fma.rn.f32 	%f111, %f110, 0f3BBB989D, 0f3F000000;
	cvt.sat.f32.f32 	%f112, %f111;
	mov.f32 	%f113, 0f4B400001;
	mov.f32 	%f114, 0f437C0000;
	fma.rm.f32 	%f115, %f112, %f114, %f113;
	add.f32 	%f116, %f115, 0fCB40007F;
	neg.f32 	%f117, %f116;
	fma.rn.f32 	%f118, %f110, 0f3FB8AA3B, %f117;
	fma.rn.f32 	%f119, %f110, 0f32A57060, %f118;
	mov.b32 	%r89, %f115;
	shl.b32 	%r90, %r89, 23;
	mov.b32 	%f120, %r90;
	ex2.approx.ftz.f32 	%f121, %f119;
	mul.f32 	%f122, %f121, %f120;
	add.s64 	%rd13, %rd2, %rd11;
	st.global.f32 	[%rd13], %f122;
	add.s32 	%r128, %r128, %r4;
	setp.lt.s32 	%p20, %r128, %r60;
	@%p20 bra 	$L__BB3_22;
	mov.f32 	%f205, 0f00000000;
	mov.u32 	%r129, %r138;
$L__BB3_24:
	mul.wide.s32 	%rd14, %r129, 4;
	add.s64 	%rd15, %rd2, %rd14;
	ld.global.f32 	%f124, [%rd15];
	add.f32 	%f205, %f205, %f124;
	add.s32 	%r129, %r129, %r4;
	setp.lt.s32 	%p21, %r129, %r60;
	@%p21 bra 	$L__BB3_24;
$L__BB3_25:
	shl.b32 	%r91, %r5, 2;
	mov.u32 	%r92, shared;
	add.s32 	%r33, %r92, %r91;
	setp.ne.s32 	%p22, %r3, 0;
	mov.b32 	%r93, %f205;
	shfl.sync.down.b32	%r94|%p23, %r93, 16, 31, -1;
	mov.b32 	%f125, %r94;
	add.f32 	%f126, %f205, %f125;
	mov.b32 	%r95, %f126;
	shfl.sync.down.b32	%r96|%p24, %r95, 8, 31, -1;
	mov.b32 	%f127, %r96;
	add.f32 	%f128, %f126, %f127;
	mov.b32 	%r97, %f128;
	shfl.sync.down.b32	%r98|%p25, %r97, 4, 31, -1;
	mov.b32 	%f129, %r98;
	add.f32 	%f130, %f128, %f129;
	mov.b32 	%r99, %f130;
	shfl.sync.down.b32	%r100|%p26, %r99, 2, 31, -1;
	mov.b32 	%f131, %r100;
	add.f32 	%f132, %f130, %f131;
	mov.b32 	%r101, %f132;
	shfl.sync.down.b32	%r102|%p27, %r101, 1, 31, -1;
	mov.b32 	%f133, %r102;
	add.f32 	%f23, %f132, %f133;
	@%p22 bra 	$L__BB3_27;
	shl.b32 	%r103, %r2, 2;
	add.s32 	%r104, %r33, %r103;
	st.shared.f32 	[%r104], %f23;
$L__BB3_27:
	setp.ne.s32 	%p28, %r138, 0;
	bar.sync 	0;
	@%p28 bra 	$L__BB3_43;
	ld.shared.f32 	%f214, [%r33];
	setp.lt.u32 	%p29, %r4, 64;
	@%p29 bra 	$L__BB3_42;
	add.s32 	%r34, %r5, -1;
	add.s32 	%r106, %r5, -2;
	and.b32  	%r35, %r34, 15;
	setp.lt.u32 	%p30, %r106, 15;
	mov.b32 	%r134, 1;
	@%p30 bra 	$L__BB3_33;
	and.b32  	%r108, %r34, -16;
	neg.s32 	%r132, %r108;
	add.s32 	%r111, %r91, %r92;
	add.s32 	%r130, %r111, 32;
	mov.b32 	%r131, 0;
$L__BB3_31:
	.pragma "nounroll";
	ld.shared.f32 	%f135, [%r130+-28];
	add.f32 	%f136, %f214, %f135;
	ld.shared.f32 	%f137, [%r130+-24];
	add.f32 	%f138, %f136, %f137;
	ld.shared.f32 	%f139, [%r130+-20];
	add.f32 	%f140, %f138, %f139;
	ld.shared.f32 	%f141, [%r130+-16];
	add.f32 	%f142, %f140, %f141;
	ld.shared.f32 	%f143, [%r130+-12];
	add.f32 	%f144, %f142, %f143;
	ld.shared.f32 	%f145, [%r130+-8];
	add.f32 	%f146, %f144, %f145;
	ld.shared.f32 	%f147, [%r130+-4];
	add.f32 	%f148, %f146, %f147;
	ld.shared.f32 	%f149, [%r130];
	add.f32 	%f150, %f148, %f149;
	ld.shared.f32 	%f151, [%r130+4];
	add.f32 	%f152, %f150, %f151;
	ld.shared.f32 	%f153, [%r130+8];
	add.f32 	%f154, %f152, %f153;
	ld.shared.f32 	%f155, [%r130+12];
	add.f32 	%f156, %f154, %f155;
	ld.shared.f32 	%f157, [%r130+16];
	add.f32 	%f158, %f156, %f157;
	ld.shared.f32 	%f159, [%r130+20];
	add.f32 	%f160, %f158, %f159;
	ld.shared.f32 	%f161, [%r130+24];
	add.f32 	%f162, %f160, %f161;
	ld.shared.f32 	%f163, [%r130+28];
	add.f32 	%f164, %f162, %f163;
	ld.shared.f32 	%f165, [%r130+32];
	add.f32 	%f214, %f164, %f165;
	add.s32 	%r132, %r132, 16;
	add.s32 	%r131, %r131, 16;
	add.s32 	%r130, %r130, 64;
	setp.ne.s32 	%p31, %r132, 0;
	@%p31 bra 	$L__BB3_31;
	add.s32 	%r134, %r131, 1;
$L__BB3_33:
	setp.eq.s32 	%p32, %r35, 0;
	@%p32 bra 	$L__BB3_42;
	and.b32  	%r46, %r34, 7;
	setp.lt.u32 	%p33, %r35, 8;
	@%p33 bra 	$L__BB3_36;
	shl.b32 	%r112, %r134, 2;
	add.s32 	%r113, %r33, %r112;
	ld.shared.f32 	%f167, [%r113];
	add.f32 	%f168, %f214, %f167;
	ld.shared.f32 	%f169, [%r113+4];
	add.f32 	%f170, %f168, %f169;
	ld.shared.f32 	%f171, [%r113+8];
	add.f32 	%f172, %f170, %f171;
	ld.shared.f32 	%f173, [%r113+12];
	add.f32 	%f174, %f172, %f173;
	ld.shared.f32 	%f175, [%r113+16];
	add.f32 	%f176, %f174, %f175;
	ld.shared.f32 	%f177, [%r113+20];
	add.f32 	%f178, %f176, %f177;
	ld.shared.f32 	%f179, [%r113+24];
	add.f32 	%f180, %f178, %f179;
	ld.shared.f32 	%f181, [%r113+28];
	add.f32 	%f214, %f180, %f181;
	add.s32 	%r134, %r134, 8;
$L__BB3_36:
	setp.eq.s32 	%p34, %r46, 0;
	@%p34 bra 	$L__BB3_42;
	and.b32  	%r49, %r34, 3;
	setp.lt.u32 	%p35, %r46, 4;
	@%p35 bra 	$L__BB3_39;
	shl.b32 	%r114, %r134, 2;
	add.s32 	%r115, %r33, %r114;
	ld.shared.f32 	%f183, [%r115];
	add.f32 	%f184, %f214, %f183;
	ld.shared.f32 	%f185, [%r115+4];
	add.f32 	%f186, %f184, %f185;
	ld.shared.f32 	%f187, [%r115+8];
	add.f32 	%f188, %f186, %f187;
	ld.shared.f32 	%f189, [%r115+12];
	add.f32 	%f214, %f188, %f189;
	add.s32 	%r134, %r134, 4;
$L__BB3_39:
	setp.eq.s32 	%p36, %r49, 0;
	@%p36 bra 	$L__BB3_42;
	shl.b32 	%r116, %r134, 2;
	add.s32 	%r118, %r116, %r91;
	add.s32 	%r137, %r92, %r118;
	neg.s32 	%r136, %r49;
$L__BB3_41:
	.pragma "nounroll";
	ld.shared.f32 	%f190, [%r137];
	add.f32 	%f214, %f214, %f190;
	add.s32 	%r137, %r137, 4;
	add.s32 	%r136, %r136, 1;
	setp.ne.s32 	%p37, %r136, 0;
	@%p37 bra 	$L__BB3_41;
$L__BB3_42:
	st.shared.f32 	[%r33], %f214;
$L__BB3_43:
	setp.ge.s32 	%p38, %r138, %r60;
	bar.sync 	0;
	@%p38 bra 	$L__BB3_46;
	ld.shared.f32 	%f38, [%r33];
$L__BB3_45:
	mul.wide.s32 	%rd16, %r138, 4;
	add.s64 	%rd17, %rd2, %rd16;
	ld.global.f32 	%f191, [%rd17];
	div.rn.f32 	%f192, %f191, %f38;
	st.global.f32 	[%rd17], %f192;
	add.s32 	%r138, %r138, %r4;
	setp.lt.s32 	%p39, %r138, %r60;
	@%p39 bra 	$L__BB3_45;
$L__BB3_46:
	ret;

}


// ===== COMPILED SASS (sm_100) =====

	.target	sm_100

	.elftype	@"ET_EXEC"


//--------------------- .note.nv.tkinfo           --------------------------
	.section	.note.nv.tkinfo,"",@"SHT_NOTE"
	.sectionflags	@"SHF_NOTE_NV_TKINFO"
	.tkinfo
        /*0018*/ 	.word	0x00000002
        /*0030*/ 	.string	""
        /*0030*/ 	.string	"ptxas"
        /*0030*/ 	.string	"Cuda compilation tools, release 13.0, V13.0.88"
        /*0030*/ 	.string	"Build cuda_13.0.r13.0/compiler.36424714_0"
        /*0030*/ 	.string	"-arch sm_100 -m 64 "



//--------------------- .note.nv.cuinfo           --------------------------
	.section	.note.nv.cuinfo,"",@"SHT_NOTE"
	.sectionflags	@"SHF_NOTE_NV_CUINFO"
        /*0018*/ 	.short	0x0002
        /*001a*/ 	.short	0x0064
        /*001c*/ 	.short	0x0082
	.zero		2


//--------------------- .nv.info                  --------------------------
	.section	.nv.info,"",@"SHT_CUDA_INFO"
	.align	4


	//----- nvinfo : EIATTR_REGCOUNT
	.align		4
        /*0000*/ 	.byte	0x04, 0x2f
        /*0002*/ 	.short	(.L_1 - .L_0)
	.align		4
.L_0:
        /*0004*/ 	.word	index@(_Z15softmax_kernel1PfS_ii)
        /*0008*/ 	.word	0x00000020


	//----- nvinfo : EIATTR_FRAME_SIZE
	.align		4
.L_1:
        /*000c*/ 	.byte	0x04, 0x11
        /*000e*/ 	.short	(.L_3 - .L_2)
	.align		4
.L_2:
        /*0010*/ 	.word	index@($__internal_3_$__cuda_sm3x_div_rn_noftz_f32_slowpath)
        /*0014*/ 	.word	0x00000000


	//----- nvinfo : EIATTR_FRAME_SIZE
	.align		4
.L_3:
        /*0018*/ 	.byte	0x04, 0x11
        /*001a*/ 	.short	(.L_5 - .L_4)
	.align		4
.L_4:
        /*001c*/ 	.word	index@(_Z15softmax_kernel1PfS_ii)
        /*0020*/ 	.word	0x00000000


	//----- nvinfo : EIATTR_REGCOUNT
	.align		4
.L_5:
        /*0024*/ 	.byte	0x04, 0x2f
        /*0026*/ 	.short	(.L_7 - .L_6)
	.align		4
.L_6:
        /*0028*/ 	.word	index@(_Z15softmax_kernel2PfS_ii)
        /*002c*/ 	.word	0x0000001e


	//----- nvinfo : EIATTR_FRAME_SIZE
	.align		4
.L_7:
        /*0030*/ 	.byte	0x04, 0x11
        /*0032*/ 	.short	(.L_9 - .L_8)
	.align		4
.L_8:
        /*0034*/ 	.word	index@($__internal_2_$__cuda_sm3x_div_rn_noftz_f32_slowpath)
        /*0038*/ 	.word	0x00000000


	//----- nvinfo : EIATTR_FRAME_SIZE
	.align		4
.L_9:
        /*003c*/ 	.byte	0x04, 0x11
        /*003e*/ 	.short	(.L_11 - .L_10)
	.align		4
.L_10:
        /*0040*/ 	.word	index@(_Z15softmax_kernel2PfS_ii)
        /*0044*/ 	.word	0x00000000


	//----- nvinfo : EIATTR_REGCOUNT
	.align		4
.L_11:
        /*0048*/ 	.byte	0x04, 0x2f
        /*004a*/ 	.short	(.L_13 - .L_12)
	.align		4
.L_12:
        /*004c*/ 	.word	index@(_Z15softmax_kernel3PfS_ii)
        /*0050*/ 	.word	0x0000001c


	//----- nvinfo : EIATTR_FRAME_SIZE
	.align		4
.L_13:
        /*0054*/ 	.byte	0x04, 0x11
        /*0056*/ 	.short	(.L_15 - .L_14)
	.align		4
.L_14:
        /*0058*/ 	.word	index@($__internal_1_$__cuda_sm3x_div_rn_noftz_f32_slowpath)
        /*005c*/ 	.word	0x00000000


	//----- nvinfo : EIATTR_FRAME_SIZE
	.align		4
.L_15:
        /*0060*/ 	.byte	0x04, 0x11
        /*0062*/ 	.short	(.L_17 - .L_16)
	.align		4
.L_16:
        /*0064*/ 	.word	index@(_Z15softmax_kernel3PfS_ii)
        /*0068*/ 	.word	0x00000000


	//----- nvinfo : EIATTR_REGCOUNT
	.align		4
.L_17:
        /*006c*/ 	.byte	0x04, 0x2f
        /*006e*/ 	.short	(.L_19 - .L_18)
	.align		4
.L_18:
        /*0070*/ 	.word	index@(_Z15softmax_kernel4PfS_ii)
        /*0074*/ 	.word	0x0000001e


	//----- nvinfo : EIATTR_FRAME_SIZE
	.align		4
.L_19:
        /*0078*/ 	.byte	0x04, 0x11
        /*007a*/ 	.short	(.L_21 - .L_20)
	.align		4
.L_20:
        /*007c*/ 	.word	index@($__internal_0_$__cuda_sm3x_div_rn_noftz_f32_slowpath)
        /*0080*/ 	.word	0x00000000


	//----- nvinfo : EIATTR_FRAME_SIZE
	.align		4
.L_21:
        /*0084*/ 	.byte	0x04, 0x11
        /*0086*/ 	.short	(.L_23 - .L_22)
	.align		4
.L_22:
        /*0088*/ 	.word	index@(_Z15softmax_kernel4PfS_ii)
        /*008c*/ 	.word	0x00000000


	//----- nvinfo : EIATTR_MIN_STACK_SIZE
	.align		4
.L_23:
        /*0090*/ 	.byte	0x04, 0x12
        /*0092*/ 	.short	(.L_25 - .L_24)
	.align		4
.L_24:
        /*0094*/ 	.word	index@(_Z15softmax_kernel4PfS_ii)
        /*0098*/ 	.word	0x00000000


	//----- nvinfo : EIATTR_MIN_STACK_SIZE
	.align		4
.L_25:
        /*009c*/ 	.byte	0x04, 0x12
        /*009e*/ 	.short	(.L_27 - .L_26)
	.align		4
.L_26:
        /*00a0*/ 	.word	index@(_Z15softmax_kernel3PfS_ii)
        /*00a4*/ 	.word	0x00000000


	//----- nvinfo : EIATTR_MIN_STACK_SIZE
	.align		4
.L_27:
        /*00a8*/ 	.byte	0x04, 0x12
        /*00aa*/ 	.short	(.L_29 - .L_28)
	.align		4
.L_28:
        /*00ac*/ 	.word	index@(_Z15softmax_kernel2PfS_ii)
        /*00b0*/ 	.word	0x00000000


	//----- nvinfo : EIATTR_MIN_STACK_SIZE
	.align		4
.L_29:
        /*00b4*/ 	.byte	0x04, 0x12
        /*00b6*/ 	.short	(.L_31 - .L_30)
	.align		4
.L_30:
        /*00b8*/ 	.word	index@(_Z15softmax_kernel1PfS_ii)
        /*00bc*/ 	.word	0x00000000
.L_31:


//--------------------- .nv.compat                --------------------------
	.section	.nv.compat,"",@"SHT_CUDA_COMPAT_INFO"
	.align	4
        /*0000*/ 	.byte	0x02, 0x09, 0x00, 0x00, 0x02, 0x02, 0x01, 0x00, 0x02, 0x05, 0x05, 0x00, 0x03, 0x07, 0x01, 0x01
        /*0010*/ 	.byte	0x02, 0x03, 0x00, 0x00, 0x02, 0x06, 0x01, 0x00, 0x04, 0x0b, 0x08, 0x00, 0x01, 0x00, 0x00, 0x00
        /*0020*/ 	.byte	0x00, 0x00, 0x00, 0x00


//--------------------- .nv.info._Z15softmax_kernel4PfS_ii --------------------------
	.section	.nv.info._Z15softmax_kernel4PfS_ii,"",@"SHT_CUDA_INFO"
	.sectionflags	@""
	.align	4


	//----- nvinfo : EIATTR_CUDA_API_VERSION
	.align		4
        /*0000*/ 	.byte	0x04, 0x37
        /*0002*/ 	.short	(.L_33 - .L_32)
.L_32:
        /*0004*/ 	.word	0x00000082


	//----- nvinfo : EIATTR_KPARAM_INFO
	.align		4
.L_33:
        /*0008*/ 	.byte	0x04, 0x17
        /*000a*/ 	.short	(.L_35 - .L_34)
.L_34:
        /*000c*/ 	.word	0x00000000
        /*0010*/ 	.short	0x0003
        /*0012*/ 	.short	0x0014
        /*0014*/ 	.byte	0x00, 0xf0, 0x11, 0x00


	//----- nvinfo : EIATTR_KPARAM_INFO
	.align		4
.L_35:
        /*0018*/ 	.byte	0x04, 0x17
        /*001a*/ 	.short	(.L_37 - .L_36)
.L_36:
        /*001c*/ 	.word	0x00000000
        /*0020*/ 	.short	0x0002
        /*0022*/ 	.short	0x0010
        /*0024*/ 	.byte	0x00, 0xf0, 0x11, 0x00


	//----- nvinfo : EIATTR_KPARAM_INFO
	.align		4
.L_37:
        /*0028*/ 	.byte	0x04, 0x17
        /*002a*/ 	.short	(.L_39 - .L_38)
.L_38:
        /*002c*/ 	.word	0x00000000
        /*0030*/ 	.short	0x0001
        /*0032*/ 	.short	0x0008
        /*0034*/ 	.byte	0x00, 0xf5, 0x21, 0x00


	//----- nvinfo : EIATTR_KPARAM_INFO
	.align		4
.L_39:
        /*0038*/ 	.byte	0x04, 0x17
        /*003a*/ 	.short	(.L_41 - .L_40)
.L_40:
        /*003c*/ 	.word	0x00000000
        /*0040*/ 	.short	0x0000
        /*0042*/ 	.short	0x0000
        /*0044*/ 	.byte	0x00, 0xf5, 0x21, 0x00


	//----- nvinfo : EIATTR_SPARSE_MMA_MASK
	.align		4
.L_41:
        /*0048*/ 	.byte	0x03, 0x50
        /*004a*/ 	.short	0x0000


	//----- nvinfo : EIATTR_MAXREG_COUNT
	.align		4
        /*004c*/ 	.byte	0x03, 0x1b
        /*004e*/ 	.short	0x00ff


	//----- nvinfo : EIATTR_NUM_BARRIERS
	.align		4
        /*0050*/ 	.byte	0x02, 0x4c
        /*0052*/ 	.byte	0x01
	.zero		1


	//----- nvinfo : EIATTR_MERCURY_ISA_VERSION
	.align		4
        /*0054*/ 	.byte	0x03, 0x5f
        /*0056*/ 	.short	0x0101


	//----- nvinfo : EIATTR_COOP_GROUP_MASK_REGIDS
	.align		4
        /*0058*/ 	.byte	0x04, 0x29
        /*005a*/ 	.short	(.L_43 - .L_42)


	//   ....[0]....
.L_42:
        /*005c*/ 	.word	0xffffffff


	//   ....[1]....
        /*0060*/ 	.word	0xffffffff


	//   ....[2]....
        /*0064*/ 	.word	0xffffffff


	//   ....[3]....
        /*0068*/ 	.word	0xffffffff


	//   ....[4]....
        /*006c*/ 	.word	0xffffffff


	//   ....[5]....
        /*0070*/ 	.word	0xffffffff


	//   ....[6]....
        /*0074*/ 	.word	0xffffffff


	//   ....[7]....
        /*0078*/ 	.word	0xffffffff


	//   ....[8]....
        /*007c*/ 	.word	0xffffffff


	//   ....[9]....
        /*0080*/ 	.word	0xffffffff


	//----- nvinfo : EIATTR_COOP_GROUP_INSTR_OFFSETS
	.align		4
.L_43:
        /*0084*/ 	.byte	0x04, 0x28
        /*0086*/ 	.short	(.L_45 - .L_44)


	//   ....[0]....
.L_44:
        /*0088*/ 	.word	0x00000160


	//   ....[1]....
        /*008c*/ 	.word	0x000001c0


	//   ....[2]....
        /*0090*/ 	.word	0x000001f0


	//   ....[3]....
        /*0094*/ 	.word	0x00000240


	//   ....[4]....
        /*0098*/ 	.word	0x00000280


	//   ....[5]....
        /*009c*/ 	.word	0x00000970


	//   ....[6]....
        /*00a0*/ 	.word	0x000009e0


	//   ....[7]....
        /*00a4*/ 	.word	0x00000a10


	//   ....[8]....
        /*00a8*/ 	.word	0x00000a40


	//   ....[9]....
        /*00ac*/ 	.word	0x00000a60


	//----- nvinfo : EIATTR_VRC_CTA_INIT_COUNT
	.align		4
.L_45:
        /*00b0*/ 	.byte	0x02, 0x4a
	.zero		1
	.zero		1


	//----- nvinfo : EIATTR_EXIT_INSTR_OFFSETS
	.align		4
        /*00b4*/ 	.byte	0x04, 0x1c
        /*00b6*/ 	.short	(.L_47 - .L_46)


	//   ....[0]....
.L_46:
        /*00b8*/ 	.word	0x00001140


	//   ....[1]....
        /*00bc*/ 	.word	0x000012a0


	//----- nvinfo : EIATTR_CRS_STACK_SIZE
	.align		4
.L_47:
        /*00c0*/ 	.byte	0x04, 0x1e
        /*00c2*/ 	.short	(.L_49 - .L_48)
.L_48:
        /*00c4*/ 	.word	0x00000000


	//----- nvinfo : EIATTR_CBANK_PARAM_SIZE
	.align		4
.L_49:
        /*00c8*/ 	.byte	0x03, 0x19
        /*00ca*/ 	.short	0x0018


	//----- nvinfo : EIATTR_PARAM_CBANK
	.align		4
        /*00cc*/ 	.byte	0x04, 0x0a
        /*00ce*/ 	.short	(.L_51 - .L_50)
	.align		4
.L_50:
        /*00d0*/ 	.word	index@(.nv.constant0._Z15softmax_kernel4PfS_ii)
        /*00d4*/ 	.short	0x0380
        /*00d6*/ 	.short	0x0018


	//----- nvinfo : EIATTR_SW_WAR
	.align		4
.L_51:
        /*00d8*/ 	.byte	0x04, 0x36
        /*00da*/ 	.short	(.L_53 - .L_52)
.L_52:
        /*00dc*/ 	.word	0x00000008
.L_53:


//--------------------- .nv.info._Z15softmax_kernel3PfS_ii --------------------------
	.section	.nv.info._Z15softmax_kernel3PfS_ii,"",@"SHT_CUDA_INFO"
	.sectionflags	@""
	.align	4


	//----- nvinfo : EIATTR_CUDA_API_VERSION
	.align		4
        /*0000*/ 	.byte	0x04, 0x37
        /*0002*/ 	.short	(.L_55 - .L_54)
.L_54:
        /*0004*/ 	.word	0x00000082


	//----- nvinfo : EIATTR_KPARAM_INFO
	.align		4
.L_55:
        /*0008*/ 	.byte	0x04, 0x17
        /*000a*/ 	.short	(.L_57 - .L_56)
.L_56:
        /*000c*/ 	.word	0x00000000
        /*0010*/ 	.short	0x0003
        /*0012*/ 	.short	0x0014
        /*0014*/ 	.byte	0x00, 0xf0, 0x11, 0x00


	//----- nvinfo : EIATTR_KPARAM_INFO
	.align		4
.L_57:
        /*0018*/ 	.byte	0x04, 0x17
        /*001a*/ 	.short	(.L_59 - .L_58)
.L_58:
        /*001c*/ 	.word	0x00000000
        /*0020*/ 	.short	0x0002
        /*0022*/ 	.short	0x0010
        /*0024*/ 	.byte	0x00, 0xf0, 0x11, 0x00


	//----- nvinfo : EIATTR_KPARAM_INFO
	.align		4
.L_59:
        /*0028*/ 	.byte	0x04, 0x17
        /*002a*/ 	.short	(.L_61 - .L_60)
.L_60:
        /*002c*/ 	.word	0x00000000
        /*0030*/ 	.short	0x0001
        /*0032*/ 	.short	0x0008
        /*0034*/ 	.byte	0x00, 0xf5, 0x21, 0x00


	//----- nvinfo : EIATTR_KPARAM_INFO
	.align		4
.L_61:
        /*0038*/ 	.byte	0x04, 0x17
        /*003a*/ 	.short	(.L_63 - .L_62)
.L_62:
        /*003c*/ 	.word	0x00000000
        /*0040*/ 	.short	0x0000
        /*0042*/ 	.short	0x0000
        /*0044*/ 	.byte	0x00, 0xf5, 0x21, 0x00


	//----- nvinfo : EIATTR_SPARSE_MMA_MASK
	.align		4
.L_63:
        /*0048*/ 	.byte	0x03, 0x50
        /*004a*/ 	.short	0x0000


	//----- nvinfo : EIATTR_MAXREG_COUNT
	.align		4
        /*004c*/ 	.byte	0x03, 0x1b
        /*004e*/ 	.short	0x00ff


	//----- nvinfo : EIATTR_MERCURY_ISA_VERSION
	.align		4
        /*0050*/ 	.byte	0x03, 0x5f
        /*0052*/ 	.short	0x0101


	//----- nvinfo : EIATTR_COOP_GROUP_MASK_REGIDS
	.align		4
        /*0054*/ 	.byte	0x04, 0x29
        /*0056*/ 	.short	(.L_65 - .L_64)


	//   ....[0]....
.L_64:
        /*0058*/ 	.word	0xffffffff


	//   ....[1]....
        /*005c*/ 	.word	0xffffffff


	//   ....[2]....
        /*0060*/ 	.word	0xffffffff


	//   ....[3]....
        /*0064*/ 	.word	0xffffffff


	//   ....[4]....
        /*0068*/ 	.word	0xffffffff


	//   ....[5]....
        /*006c*/ 	.word	0xffffffff


	//   ....[6]....
        /*0070*/ 	.word	0xffffffff


	//   ....[7]....
        /*0074*/ 	.word	0xffffffff


	//   ....[8]....
        /*0078*/ 	.word	0xffffffff


	//   ....[9]....
        /*007c*/ 	.word	0xffffffff


	//   ....[10]....
        /*0080*/ 	.word	0xffffffff


	//   ....[11]....
        /*0084*/ 	.word	0xffffffff


	//----- nvinfo : EIATTR_COOP_GROUP_INSTR_OFFSETS
	.align		4
.L_65:
        /*0088*/ 	.byte	0x04, 0x28
        /*008a*/ 	.short	(.L_67 - .L_66)


	//   ....[0]....
.L_66:
        /*008c*/ 	.word	0x00000520


	//   ....[1]....
        /*0090*/ 	.word	0x00000570


	//   ....[2]....
        /*0094*/ 	.word	0x000005a0


	//   ....[3]....
        /*0098*/ 	.word	0x000005d0


	//   ....[4]....
        /*009c*/ 	.word	0x000005f0


	//   ....[5]....
        /*00a0*/ 	.word	0x00000620


	//   ....[6]....
        /*00a4*/ 	.word	0x00001060


	//   ....[7]....
        /*00a8*/ 	.word	0x00001090


	//   ....[8]....
        /*00ac*/ 	.word	0x000010b0


	//   ....[9]....
        /*00b0*/ 	.word	0x000010d0


	//   ....[10]....
        /*00b4*/ 	.word	0x000010f0


	//   ....[11]....
        /*00b8*/ 	.word	0x00001110


	//----- nvinfo : EIATTR_VRC_CTA_INIT_COUNT
	.align		4
.L_67:
        /*00bc*/ 	.byte	0x02, 0x4a
	.zero		1
	.zero		1


	//----- nvinfo : EIATTR_EXIT_INSTR_OFFSETS
	.align		4
        /*00c0*/ 	.byte	0x04, 0x1c
        /*00c2*/ 	.short	(.L_69 - .L_68)


	//   ....[0]....
.L_68:
        /*00c4*/ 	.word	0x00001120


	//   ....[1]....
        /*00c8*/ 	.word	0x000014d0


	//   ....[2]....
        /*00cc*/ 	.word	0x00001960


	//----- nvinfo : EIATTR_CRS_STACK_SIZE
	.align		4
.L_69:
        /*00d0*/ 	.byte	0x04, 0x1e
        /*00d2*/ 	.short	(.L_71 - .L_70)
.L_70:
        /*00d4*/ 	.word	0x00000000


	//----- nvinfo : EIATTR_CBANK_PARAM_SIZE
	.align		4
.L_71:
        /*00d8*/ 	.byte	0x03, 0x19
        /*00da*/ 	.short	0x0018


	//----- nvinfo : EIATTR_PARAM_CBANK
	.align		4
        /*00dc*/ 	.byte	0x04, 0x0a
        /*00de*/ 	.short	(.L_73 - .L_72)
	.align		4
.L_72:
        /*00e0*/ 	.word	index@(.nv.constant0._Z15softmax_kernel3PfS_ii)
        /*00e4*/ 	.short	0x0380
        /*00e6*/ 	.short	0x0018


	//----- nvinfo : EIATTR_SW_WAR
	.align		4
.L_73:
        /*00e8*/ 	.byte	0x04, 0x36
        /*00ea*/ 	.short	(.L_75 - .L_74)
.L_74:
        /*00ec*/ 	.word	0x00000008
.L_75:


//--------------------- .nv.info._Z15softmax_kernel2PfS_ii --------------------------
	.section	.nv.info._Z15softmax_kernel2PfS_ii,"",@"SHT_CUDA_INFO"
	.sectionflags	@""
	.align	4


	//----- nvinfo : EIATTR_CUDA_API_VERSION
	.align		4
        /*0000*/ 	.byte	0x04, 0x37
        /*0002*/ 	.short	(.L_77 - .L_76)
.L_76:
        /*0004*/ 	.word	0x00000082


	//----- nvinfo : EIATTR_KPARAM_INFO
	.align		4
.L_77:
        /*0008*/ 	.byte	0x04, 0x17
        /*000a*/ 	.short	(.L_79 - .L_78)
.L_78:
        /*000c*/ 	.word	0x00000000
        /*0010*/ 	.short	0x0003
        /*0012*/ 	.short	0x0014
        /*0014*/ 	.byte	0x00, 0xf0, 0x11, 0x00


	//----- nvinfo : EIATTR_KPARAM_INFO
	.align		4
.L_79:
        /*0018*/ 	.byte	0x04, 0x17
        /*001a*/ 	.short	(.L_81 - .L_80)
.L_80:
        /*001c*/ 	.word	0x00000000
        /*0020*/ 	.short	0x0002
        /*0022*/ 	.short	0x0010
        /*0024*/ 	.byte	0x00, 0xf0, 0x11, 0x00


	//----- nvinfo : EIATTR_KPARAM_INFO
	.align		4
.L_81:
        /*0028*/ 	.byte	0x04, 0x17
        /*002a*/ 	.short	(.L_83 - .L_82)
.L_82:
        /*002c*/ 	.word	0x00000000
        /*0030*/ 	.short	0x0001
        /*0032*/ 	.short	0x0008
        /*0034*/ 	.byte	0x00, 0xf5, 0x21, 0x00


	//----- nvinfo : EIATTR_KPARAM_INFO
	.align		4
.L_83:
        /*0038*/ 	.byte	0x04, 0x17
        /*003a*/ 	.short	(.L_85 - .L_84)
.L_84:
        /*003c*/ 	.word	0x00000000
        /*0040*/ 	.short	0x0000
        /*0042*/ 	.short	0x0000
        /*0044*/ 	.byte	0x00, 0xf5, 0x21, 0x00


	//----- nvinfo : EIATTR_SPARSE_MMA_MASK
	.align		4
.L_85:
        /*0048*/ 	.byte	0x03, 0x50
        /*004a*/ 	.short	0x0000


	//----- nvinfo : EIATTR_MAXREG_COUNT
	.align		4
        /*004c*/ 	.byte	0x03, 0x1b
        /*004e*/ 	.short	0x00ff


	//----- nvinfo : EIATTR_NUM_BARRIERS
	.align		4
        /*0050*/ 	.byte	0x02, 0x4c
        /*0052*/ 	.byte	0x01
	.zero		1


	//----- nvinfo : EIATTR_MERCURY_ISA_VERSION
	.align		4
        /*0054*/ 	.byte	0x03, 0x5f
        /*0056*/ 	.short	0x0101


	//----- nvinfo : EIATTR_VRC_CTA_INIT_COUNT
	.align		4
        /*0058*/ 	.byte	0x02, 0x4a
	.zero		1
	.zero		1


	//----- nvinfo : EIATTR_EXIT_INSTR_OFFSETS
	.align		4
        /*005c*/ 	.byte	0x04, 0x1c
        /*005e*/ 	.short	(.L_87 - .L_86)


	//   ....[0]....
.L_86:
        /*0060*/ 	.word	0x00001530


	//   ....[1]....
        /*0064*/ 	.word	0x000018f0


	//   ....[2]....
        /*0068*/ 	.word	0x00001e10


	//----- nvinfo : EIATTR_CRS_STACK_SIZE
	.align		4
.L_87:
        /*006c*/ 	.byte	0x04, 0x1e
        /*006e*/ 	.short	(.L_89 - .L_88)
.L_88:
        /*0070*/ 	.word	0x00000000


	//----- nvinfo : EIATTR_CBANK_PARAM_SIZE
	.align		4
.L_89:
        /*0074*/ 	.byte	0x03, 0x19
        /*0076*/ 	.short	0x0018


	//----- nvinfo : EIATTR_PARAM_CBANK
	.align		4
        /*0078*/ 	.byte	0x04, 0x0a
        /*007a*/ 	.short	(.L_91 - .L_90)
	.align		4
.L_90:
        /*007c*/ 	.word	index@(.nv.constant0._Z15softmax_kernel2PfS_ii)
        /*0080*/ 	.short	0x0380
        /*0082*/ 	.short	0x0018


	//----- nvinfo : EIATTR_SW_WAR
	.align		4
.L_91:
        /*0084*/ 	.byte	0x04, 0x36
        /*0086*/ 	.short	(.L_93 - .L_92)
.L_92:
        /*0088*/ 	.word	0x00000008
.L_93:


//--------------------- .nv.info._Z15softmax_kernel1PfS_ii --------------------------
	.section	.nv.info._Z15softmax_kernel1PfS_ii,"",@"SHT_CUDA_INFO"
	.sectionflags	@""
	.align	4


	//----- nvinfo : EIATTR_CUDA_API_VERSION
	.align		4
        /*0000*/ 	.byte	0x04, 0x37
        /*0002*/ 	.short	(.L_95 - .L_94)
.L_94:
        /*0004*/ 	.word	0x00000082


	//----- nvinfo : EIATTR_KPARAM_INFO
	.align		4
.L_95:
        /*0008*/ 	.byte	0x04, 0x17
        /*000a*/ 	.short	(.L_97 - .L_96)
.L_96:
        /*000c*/ 	.word	0x00000000
        /*0010*/ 	.short	0x0003
        /*0012*/ 	.short	0x0014
        /*0014*/ 	.byte	0x00, 0xf0, 0x11, 0x00


	//----- nvinfo : EIATTR_KPARAM_INFO
	.align		4
.L_97:
        /*0018*/ 	.byte	0x04, 0x17
        /*001a*/ 	.short	(.L_99 - .L_98)
.L_98:
        /*001c*/ 	.word	0x00000000
        /*0020*/ 	.short	0x0002
        /*0022*/ 	.short	0x0010
        /*0024*/ 	.byte	0x00, 0xf0, 0x11, 0x00


	//----- nvinfo : EIATTR_KPARAM_INFO
	.align		4
.L_99:
        /*0028*/ 	.byte	0x04, 0x17
        /*002a*/ 	.short	(.L_101 - .L_100)
.L_100:
        /*002c*/ 	.word	0x00000000
        /*0030*/ 	.short	0x0001
        /*0032*/ 	.short	0x0008
        /*0034*/ 	.byte	0x00, 0xf5, 0x21, 0x00


	//----- nvinfo : EIATTR_KPARAM_INFO
	.align		4
.L_101:
        /*0038*/ 	.byte	0x04, 0x17
        /*003a*/ 	.short	(.L_103 - .L_102)
.L_102:
        /*003c*/ 	.word	0x00000000
        /*0040*/ 	.short	0x0000
        /*0042*/ 	.short	0x0000
        /*0044*/ 	.byte	0x00, 0xf5, 0x21, 0x00


	//----- nvinfo : EIATTR_SPARSE_MMA_MASK
	.align		4
.L_103:
        /*0048*/ 	.byte	0x03, 0x50
        /*004a*/ 	.short	0x0000


	//----- nvinfo : EIATTR_MAXREG_COUNT
	.align		4
        /*004c*/ 	.byte	0x03, 0x1b
        /*004e*/ 	.short	0x00ff


	//----- nvinfo : EIATTR_MERCURY_ISA_VERSION
	.align		4
        /*0050*/ 	.byte	0x03, 0x5f
        /*0052*/ 	.short	0x0101


	//----- nvinfo : EIATTR_VRC_CTA_INIT_COUNT
	.align		4
        /*0054*/ 	.byte	0x02, 0x4a
	.zero		1
	.zero		1


	//----- nvinfo : EIATTR_EXIT_INSTR_OFFSETS
	.align		4
        /*0058*/ 	.byte	0x04, 0x1c
        /*005a*/ 	.short	(.L_105 - .L_104)


	//   ....[0]....
.L_104:
        /*005c*/ 	.word	0x00000070


	//   ....[1]....
        /*0060*/ 	.word	0x00001890


	//   ....[2]....
        /*0064*/ 	.word	0x00002930


	//   ....[3]....
        /*0068*/ 	.word	0x00003170


	//   ....[4]....
        /*006c*/ 	.word	0x000035f0


	//   ....[5]....
        /*0070*/ 	.word	0x000037c0


	//----- nvinfo : EIATTR_CRS_STACK_SIZE
	.align		4
.L_105:
        /*0074*/ 	.byte	0x04, 0x1e
        /*0076*/ 	.short	(.L_107 - .L_106)
.L_106:
        /*0078*/ 	.word	0x00000000


	//----- nvinfo : EIATTR_CBANK_PARAM_SIZE
	.align		4
.L_107:
        /*007c*/ 	.byte	0x03, 0x19
        /*007e*/ 	.short	0x0018


	//----- nvinfo : EIATTR_PARAM_CBANK
	.align		4
        /*0080*/ 	.byte	0x04, 0x0a
        /*0082*/ 	.short	(.L_109 - .L_108)
	.align		4
.L_108:
        /*0084*/ 	.word	index@(.nv.constant0._Z15softmax_kernel1PfS_ii)
        /*0088*/ 	.short	0x0380
        /*008a*/ 	.short	0x0018


	//----- nvinfo : EIATTR_SW_WAR
	.align		4
.L_109:
        /*008c*/ 	.byte	0x04, 0x36
        /*008e*/ 	.short	(.L_111 - .L_110)
.L_110:
        /*0090*/ 	.word	0x00000008
.L_111:


//--------------------- .nv.callgraph             --------------------------
	.section	.nv.callgraph,"",@"SHT_CUDA_CALLGRAPH"
	.align	4
	.sectionentsize	8
	.align		4
        /*0000*/ 	.word	0x00000000
	.align		4
        /*0004*/ 	.word	0xffffffff
	.align		4
        /*0008*/ 	.word	0x00000000
	.align		4
        /*000c*/ 	.word	0xfffffffe
	.align		4
        /*0010*/ 	.word	0x00000000
	.align		4
        /*0014*/ 	.word	0xfffffffd
	.align		4
        /*0018*/ 	.word	0x00000000
	.align		4
        /*001c*/ 	.word	0xfffffffc


//--------------------- .text._Z15softmax_kernel4PfS_ii --------------------------
	.section	.text._Z15softmax_kernel4PfS_ii,"ax",@progbits
	.align	128
        .global         _Z15softmax_kernel4PfS_ii
        .type           _Z15softmax_kernel4PfS_ii,@function
        .size           _Z15softmax_kernel4PfS_ii,(.L_x_216 - _Z15softmax_kernel4PfS_ii)
        .other          _Z15softmax_kernel4PfS_ii,@"STO_CUDA_ENTRY STV_DEFAULT"
_Z15softmax_kernel4PfS_ii:
.text._Z15softmax_kernel4PfS_ii:
[----:B------:R-:W-:Y:S01]  /*0000*/  LDC R1, c[0x0][0x37c] ;  /* 0x0000df00ff017b82 */ /* 0x000fe20000000800 */
[----:B------:R-:W0:Y:S07]  /*0010*/  S2R R19, SR_TID.X ;  /* 0x0000000000137919 */ /* 0x000e2e0000002100 */
[----:B------:R-:W0:Y:S01]  /*0020*/  LDC R2, c[0x0][0x394] ;  /* 0x0000e500ff027b82 */ /* 0x000e220000000800 */
[----:B------:R-:W1:Y:S01]  /*0030*/  LDCU.64 UR6, c[0x0][0x358] ;  /* 0x00006b00ff0677ac */ /* 0x000e620008000a00 */
[----:B------:R-:W-:Y:S01]  /*0040*/  BSSY.RECONVERGENT B0, `(.L_x_0) ;  /* 0x0000011000007945 */ /* 0x000fe20003800200 */
[----:B------:R-:W-:-:S05]  /*0050*/  IMAD.MOV.U32 R6, RZ, RZ, -0x800000 ;  /* 0xff800000ff067424 */ /* 0x000fca00078e00ff */
[----:B------:R-:W2:Y:S08]  /*0060*/  S2UR UR4, SR_CTAID.X ;  /* 0x00000000000479c3 */ /* 0x000eb00000002500 */
[----:B------:R-:W3:Y:S08]  /*0070*/  LDC.64 R26, c[0x0][0x388] ;  /* 0x0000e200ff1a7b82 */ /* 0x000ef00000000a00 */
[----:B------:R-:W4:Y:S01]  /*0080*/  LDC R3, c[0x0][0x360] ;  /* 0x0000d800ff037b82 */ /* 0x000f220000000800 */
[----:B0-----:R-:W-:Y:S01]  /*0090*/  ISETP.GE.AND P0, PT, R19, R2, PT ;  /* 0x000000021300720c */ /* 0x001fe20003f06270 */
[----:B--2---:R-:W-:-:S04]  /*00a0*/  IMAD R18, R2, UR4, RZ ;  /* 0x0000000402127c24 */ /* 0x004fc8000f8e02ff */
[----:B---3--:R-:W-:-:S08]  /*00b0*/  IMAD.WIDE R26, R18, 0x4, R26 ;  /* 0x00000004121a7825 */ /* 0x008fd000078e021a */
[----:B-1----:R-:W-:Y:S05]  /*00c0*/  @P0 BRA `(.L_x_1) ;  /* 0x0000000000200947 */ /* 0x002fea0003800000 */
[----:B------:R-:W-:Y:S02]  /*00d0*/  IMAD.MOV.U32 R6, RZ, RZ, -0x800000 ;  /* 0xff800000ff067424 */ /* 0x000fe400078e00ff */
[----:B------:R-:W-:-:S07]  /*00e0*/  IMAD.MOV.U32 R7, RZ, RZ, R19 ;  /* 0x000000ffff077224 */ /* 0x000fce00078e0013 */
.L_x_2:
[----:B------:R-:W-:-:S06]  /*00f0*/  IMAD.WIDE R4, R7, 0x4, R26 ;  /* 0x0000000407047825 */ /* 0x000fcc00078e021a */
[----:B------:R-:W2:Y:S01]  /*0100*/  LDG.E R5, desc[UR6][R4.64] ;  /* 0x0000000604057981 */ /* 0x000ea2000c1e1900 */
[----:B----4-:R-:W-:-:S05]  /*0110*/  IMAD.IADD R7, R3, 0x1, R7 ;  /* 0x0000000103077824 */ /* 0x010fca00078e0207 */
[----:B------:R-:W-:Y:S02]  /*0120*/  ISETP.GE.AND P0, PT, R7, R2, PT ;  /* 0x000000020700720c */ /* 0x000fe40003f06270 */
[----:B--2---:R-:W-:-:S11]  /*0130*/  FMNMX R6, R5, R6, !PT ;  /* 0x0000000605067209 */ /* 0x004fd60007800000 */
[----:B------:R-:W-:Y:S05]  /*0140*/  @!P0 BRA `(.L_x_2) ;  /* 0xfffffffc00e88947 */ /* 0x000fea000383ffff */
.L_x_1:
[----:B------:R-:W-:Y:S05]  /*0150*/  BSYNC.RECONVERGENT B0 ;  /* 0x0000000000007941 */ /* 0x000fea0003800200 */
.L_x_0:
[----:B------:R-:W0:Y:S01]  /*0160*/  SHFL.DOWN PT, R5, R6, 0x10, 0x1f ;  /* 0x0a001f0006057f89 */ /* 0x000e2200000e0000 */
[----:B------:R-:W-:Y:S01]  /*0170*/  ISETP.NE.AND P1, PT, R19, RZ, PT ;  /* 0x000000ff1300720c */ /* 0x000fe20003f25270 */
[----:B------:R-:W-:Y:S01]  /*0180*/  BSSY.RECONVERGENT B0, `(.L_x_3) ;  /* 0x0000055000007945 */ /* 0x000fe20003800200 */
[----:B------:R-:W-:Y:S02]  /*0190*/  SHF.R.U32.HI R20, RZ, 0x5, R19 ;  /* 0x00000005ff147819 */ /* 0x000fe40000011613 */
[----:B----4-:R-:W-:Y:S02]  /*01a0*/  SHF.R.U32.HI R16, RZ, 0x5, R3 ;  /* 0x00000005ff107819 */ /* 0x010fe40000011603 */
[----:B0-----:R-:W-:-:S05]  /*01b0*/  FMNMX R5, R5, R6, !PT ;  /* 0x0000000605057209 */ /* 0x001fca0007800000 */
[----:B------:R-:W0:Y:S02]  /*01c0*/  SHFL.DOWN PT, R0, R5, 0x8, 0x1f ;  /* 0x09001f0005007f89 */ /* 0x000e2400000e0000 */
[----:B0-----:R-:W-:Y:S02]  /*01d0*/  FMNMX R4, R5, R0, !PT ;  /* 0x0000000005047209 */ /* 0x001fe40007800000 */
[----:B------:R-:W-:-:S03]  /*01e0*/  LOP3.LUT R0, R19, 0x1f, RZ, 0xc0, !PT ;  /* 0x0000001f13007812 */ /* 0x000fc600078ec0ff */
[----:B------:R-:W0:Y:S01]  /*01f0*/  SHFL.DOWN PT, R7, R4, 0x4, 0x1f ;  /* 0x08801f0004077f89 */ /* 0x000e2200000e0000 */
[----:B------:R-:W-:-:S13]  /*0200*/  ISETP.NE.AND P0, PT, R0, RZ, PT ;  /* 0x000000ff0000720c */ /* 0x000fda0003f05270 */
[----:B------:R-:W1:Y:S01]  /*0210*/  @!P0 S2R R11, SR_CgaCtaId ;  /* 0x00000000000b8919 */ /* 0x000e620000008800 */
[----:B------:R-:W-:Y:S02]  /*0220*/  @!P0 MOV R0, 0x400 ;  /* 0x0000040000008802 */ /* 0x000fe40000000f00 */
[----:B0-----:R-:W-:-:S05]  /*0230*/  FMNMX R7, R4, R7, !PT ;  /* 0x0000000704077209 */ /* 0x001fca0007800000 */
[----:B------:R-:W0:Y:S01]  /*0240*/  SHFL.DOWN PT, R8, R7, 0x2, 0x1f ;  /* 0x08401f0007087f89 */ /* 0x000e2200000e0000 */
[----:B-1----:R-:W-:-:S04]  /*0250*/  @!P0 LEA R5, R11, R0, 0x18 ;  /* 0x000000000b058211 */ /* 0x002fc800078ec0ff */
[----:B------:R-:W-:Y:S02]  /*0260*/  @!P0 LEA R5, R20, R5, 0x2 ;  /* 0x0000000514058211 */ /* 0x000fe400078e10ff */
[----:B0-----:R-:W-:-:S05]  /*0270*/  FMNMX R8, R7, R8, !PT ;  /* 0x0000000807087209 */ /* 0x001fca0007800000 */
[----:B------:R-:W0:Y:S02]  /*0280*/  SHFL.DOWN PT, R9, R8, 0x1, 0x1f ;  /* 0x08201f0008097f89 */ /* 0x000e2400000e0000 */
[----:B0-----:R-:W-:-:S05]  /*0290*/  FMNMX R0, R8, R9, !PT ;  /* 0x0000000908007209 */ /* 0x001fca0007800000 */
[----:B------:R0:W-:Y:S01]  /*02a0*/  @!P0 STS [R5], R0 ;  /* 0x0000000005008388 */ /* 0x0001e20000000800 */
[----:B------:R-:W-:Y:S06]  /*02b0*/  BAR.SYNC.DEFER_BLOCKING 0x0 ;  /* 0x0000000000007b1d */ /* 0x000fec0000010000 */
[----:B------:R-:W-:Y:S05]  /*02c0*/  @P1 BRA `(.L_x_4) ;  /* 0x0000000400001947 */ /* 0x000fea0003800000 */
[----:B0-----:R-:W0:Y:S01]  /*02d0*/  S2R R0, SR_CgaCtaId ;  /* 0x0000000000007919 */ /* 0x001e220000008800 */
[----:B------:R-:W-:Y:S02]  /*02e0*/  MOV R17, 0x400 ;  /* 0x0000040000117802 */ /* 0x000fe40000000f00 */
[----:B------:R-:W-:Y:S02]  /*02f0*/  ISETP.GE.U32.AND P1, PT, R3, 0x20, PT ;  /* 0x000000200300780c */ /* 0x000fe40003f26070 */
[----:B0-----:R-:W-:-:S05]  /*0300*/  LEA R17, R0, R17, 0x18 ;  /* 0x0000001100117211 */ /* 0x001fca00078ec0ff */
[----:B------:R0:W1:Y:S06]  /*0310*/  LDS R22, [R17] ;  /* 0x0000000011167984 */ /* 0x00006c0000000800 */
[----:B------:R-:W-:Y:S05]  /*0320*/  @!P1 BRA `(.L_x_5) ;  /* 0x0000000000e49947 */ /* 0x000fea0003800000 */
[C---:B------:R-:W-:Y:S01]  /*0330*/  VIADD R0, R16.reuse, 0xffffffff ;  /* 0xffffffff10007836 */ /* 0x040fe20000000000 */
[----:B------:R-:W-:-:S04]  /*0340*/  LOP3.LUT R24, R16, 0xf, RZ, 0xc0, !PT ;  /* 0x0000000f10187812 */ /* 0x000fc800078ec0ff */
[----:B------:R-:W-:Y:S01]  /*0350*/  ISETP.GE.U32.AND P2, PT, R0, 0xf, PT ;  /* 0x0000000f0000780c */ /* 0x000fe20003f46070 */
[----:B------:R-:W-:Y:S01]  /*0360*/  IMAD.MOV.U32 R0, RZ, RZ, RZ ;  /* 0x000000ffff007224 */ /* 0x000fe200078e00ff */
[----:B------:R-:W-:-:S11]  /*0370*/  ISETP.NE.AND P1, PT, R24, RZ, PT ;  /* 0x000000ff1800720c */ /* 0x000fd60003f25270 */
[----:B------:R-:W-:Y:S05]  /*0380*/  @!P2 BRA `(.L_x_6) ;  /* 0x000000000050a947 */ /* 0x000fea0003800000 */
[C---:B------:R-:W-:Y:S01]  /*0390*/  LOP3.LUT R23, R16.reuse, 0x7fffff0, RZ, 0xc0, !PT ;  /* 0x07fffff010177812 */ /* 0x040fe200078ec0ff */
[----:B------:R-:W-:Y:S01]  /*03a0*/  VIADD R21, R17, 0x20 ;  /* 0x0000002011157836 */ /* 0x000fe20000000000 */
[----:B------:R-:W-:-:S03]  /*03b0*/  LOP3.LUT R0, R16, 0x30, RZ, 0xc0, !PT ;  /* 0x0000003010007812 */ /* 0x000fc600078ec0ff */
[----:B------:R-:W-:-:S07]  /*03c0*/  IMAD.MOV R23, RZ, RZ, -R23 ;  /* 0x000000ffff177224 */ /* 0x000fce00078e0a17 */
.L_x_7:
[----:B------:R-:W1:Y:S01]  /*03d0*/  LDS.128 R12, [R21+-0x20] ;  /* 0xffffe000150c7984 */ /* 0x000e620000000c00 */
[----:B------:R-:W-:-:S03]  /*03e0*/  IADD3 R23, PT, PT, R23, 0x10, RZ ;  /* 0x0000001017177810 */ /* 0x000fc60007ffe0ff */
[----:B------:R-:W2:Y:S01]  /*03f0*/  LDS.128 R8, [R21+-0x10] ;  /* 0xfffff00015087984 */ /* 0x000ea20000000c00 */
[----:B------:R-:W-:-:S03]  /*0400*/  ISETP.NE.AND P2, PT, R23, RZ, PT ;  /* 0x000000ff1700720c */ /* 0x000fc60003f45270 */
[----:B------:R-:W3:Y:S01]  /*0410*/  LDS.128 R4, [R21] ;  /* 0x0000000015047984 */ /* 0x000ee20000000c00 */
[----:B-1----:R-:W-:-:S04]  /*0420*/  FMNMX3 R12, R22, R12, R13, !PT ;  /* 0x0000000c160c7276 */ /* 0x002fc8000780000d */
[----:B------:R-:W-:Y:S02]  /*0430*/  FMNMX3 R22, R12, R14, R15, !PT ;  /* 0x0000000e0c167276 */ /* 0x000fe4000780000f */
[----:B------:R1:W4:Y:S02]  /*0440*/  LDS.128 R12, [R21+0x10] ;  /* 0x00001000150c7984 */ /* 0x0003240000000c00 */
[----:B--2---:R-:W-:-:S04]  /*0450*/  FMNMX3 R8, R22, R8, R9, !PT ;  /* 0x0000000816087276 */ /* 0x004fc80007800009 */
[----:B------:R-:W-:Y:S01]  /*0460*/  FMNMX3 R8, R8, R10, R11, !PT ;  /* 0x0000000a08087276 */ /* 0x000fe2000780000b */
[----:B-1----:R-:W-:-:S03]  /*0470*/  VIADD R21, R21, 0x40 ;  /* 0x0000004015157836 */ /* 0x002fc60000000000 */
[----:B---3--:R-:W-:-:S04]  /*0480*/  FMNMX3 R4, R8, R4, R5, !PT ;  /* 0x0000000408047276 */ /* 0x008fc80007800005 */
[----:B------:R-:W-:-:S04]  /*0490*/  FMNMX3 R4, R4, R6, R7, !PT ;  /* 0x0000000604047276 */ /* 0x000fc80007800007 */
[----:B----4-:R-:W-:-:S04]  /*04a0*/  FMNMX3 R4, R4, R12, R13, !PT ;  /* 0x0000000c04047276 */ /* 0x010fc8000780000d */
[----:B------:R-:W-:Y:S01]  /*04b0*/  FMNMX3 R22, R4, R14, R15, !PT ;  /* 0x0000000e04167276 */ /* 0x000fe2000780000f */
[----:B------:R-:W-:Y:S06]  /*04c0*/  @P2 BRA `(.L_x_7) ;  /* 0xfffffffc00c02947 */ /* 0x000fec000383ffff */
.L_x_6:
[----:B------:R-:W-:Y:S05]  /*04d0*/  @!P1 BRA `(.L_x_5) ;  /* 0x0000000000789947 */ /* 0x000fea0003800000 */
[----:B------:R-:W-:Y:S02]  /*04e0*/  ISETP.GE.U32.AND P1, PT, R24, 0x8, PT ;  /* 0x000000081800780c */ /* 0x000fe40003f26070 */
[----:B------:R-:W-:-:S04]  /*04f0*/  LOP3.LUT R13, R16, 0x7, RZ, 0xc0, !PT ;  /* 0x00000007100d7812 */ /* 0x000fc800078ec0ff */
[----:B------:R-:W-:-:S07]  /*0500*/  ISETP.NE.AND P2, PT, R13, RZ, PT ;  /* 0x000000ff0d00720c */ /* 0x000fce0003f45270 */
[----:B------:R-:W-:Y:S06]  /*0510*/  @!P1 BRA `(.L_x_8) ;  /* 0x0000000000209947 */ /* 0x000fec0003800000 */
[C---:B------:R-:W-:Y:S02]  /*0520*/  IMAD R12, R0.reuse, 0x4, R17 ;  /* 0x00000004000c7824 */ /* 0x040fe400078e0211 */
[----:B------:R-:W-:-:S03]  /*0530*/  VIADD R0, R0, 0x8 ;  /* 0x0000000800007836 */ /* 0x000fc60000000000 */
[----:B------:R-:W1:Y:S04]  /*0540*/  LDS.128 R4, [R12] ;  /* 0x000000000c047984 */ /* 0x000e680000000c00 */
[----:B------:R-:W2:Y:S01]  /*0550*/  LDS.128 R8, [R12+0x10] ;  /* 0x000010000c087984 */ /* 0x000ea20000000c00 */
[----:B-1----:R-:W-:-:S04]  /*0560*/  FMNMX3 R4, R22, R4, R5, !PT ;  /* 0x0000000416047276 */ /* 0x002fc80007800005 */
[----:B------:R-:W-:-:S04]  /*0570*/  FMNMX3 R4, R4, R6, R7, !PT ;  /* 0x0000000604047276 */ /* 0x000fc80007800007 */
[----:B--2---:R-:W-:-:S04]  /*0580*/  FMNMX3 R4, R4, R8, R9, !PT ;  /* 0x0000000804047276 */ /* 0x004fc80007800009 */
[----:B------:R-:W-:-:S07]  /*0590*/  FMNMX3 R22, R4, R10, R11, !PT ;  /* 0x0000000a04167276 */ /* 0x000fce000780000b */
.L_x_8:
[----:B------:R-:W-:Y:S05]  /*05a0*/  @!P2 BRA `(.L_x_5) ;  /* 0x000000000044a947 */ /* 0x000fea0003800000 */
[----:B------:R-:W-:Y:S02]  /*05b0*/  ISETP.GE.U32.AND P1, PT, R13, 0x4, PT ;  /* 0x000000040d00780c */ /* 0x000fe40003f26070 */
[----:B------:R-:W-:-:S04]  /*05c0*/  LOP3.LUT R8, R16, 0x3, RZ, 0xc0, !PT ;  /* 0x0000000310087812 */ /* 0x000fc800078ec0ff */
[----:B------:R-:W-:-:S07]  /*05d0*/  ISETP.NE.AND P2, PT, R8, RZ, PT ;  /* 0x000000ff0800720c */ /* 0x000fce0003f45270 */
[C---:B------:R-:W-:Y:S01]  /*05e0*/  @P1 IMAD R4, R0.reuse, 0x4, R17 ;  /* 0x0000000400041824 */ /* 0x040fe200078e0211 */
[----:B------:R-:W-:-:S05]  /*05f0*/  @P1 IADD3 R0, PT, PT, R0, 0x4, RZ ;  /* 0x0000000400001810 */ /* 0x000fca0007ffe0ff */
[----:B------:R-:W1:Y:S02]  /*0600*/  @P1 LDS.128 R4, [R4] ;  /* 0x0000000004041984 */ /* 0x000e640000000c00 */
[----:B-1----:R-:W-:-:S04]  /*0610*/  @P1 FMNMX3 R5, R22, R4, R5, !PT ;  /* 0x0000000416051276 */ /* 0x002fc80007800005 */
[----:B------:R-:W-:Y:S01]  /*0620*/  @P1 FMNMX3 R22, R5, R6, R7, !PT ;  /* 0x0000000605161276 */ /* 0x000fe20007800007 */
[----:B------:R-:W-:Y:S06]  /*0630*/  @!P2 BRA `(.L_x_5) ;  /* 0x000000000020a947 */ /* 0x000fec0003800000 */
[----:B------:R-:W-:Y:S02]  /*0640*/  IMAD R0, R0, 0x4, R17 ;  /* 0x0000000400007824 */ /* 0x000fe400078e0211 */
[----:B------:R-:W-:-:S07]  /*0650*/  IMAD.MOV R8, RZ, RZ, -R8 ;  /* 0x000000ffff087224 */ /* 0x000fce00078e0a08 */
.L_x_9:
[----:B------:R1:W2:Y:S01]  /*0660*/  LDS R5, [R0] ;  /* 0x0000000000057984 */ /* 0x0002a20000000800 */
[----:B------:R-:W-:-:S05]  /*0670*/  VIADD R8, R8, 0x1 ;  /* 0x0000000108087836 */ /* 0x000fca0000000000 */
[----:B------:R-:W-:Y:S01]  /*0680*/  ISETP.NE.AND P1, PT, R8, RZ, PT ;  /* 0x000000ff0800720c */ /* 0x000fe20003f25270 */
[----:B-1----:R-:W-:Y:S01]  /*0690*/  VIADD R0, R0, 0x4 ;  /* 0x0000000400007836 */ /* 0x002fe20000000000 */
[----:B--2---:R-:W-:-:S11]  /*06a0*/  FMNMX R22, R5, R22, !PT ;  /* 0x0000001605167209 */ /* 0x004fd60007800000 */
[----:B------:R-:W-:Y:S05]  /*06b0*/  @P1 BRA `(.L_x_9) ;  /* 0xfffffffc00e81947 */ /* 0x000fea000383ffff */
.L_x_5:
[----:B-1----:R1:W-:Y:S02]  /*06c0*/  STS [R17], R22 ;  /* 0x0000001611007388 */ /* 0x0023e40000000800 */
.L_x_4:
[----:B------:R-:W-:Y:S05]  /*06d0*/  BSYNC.RECONVERGENT B0 ;  /* 0x0000000000007941 */ /* 0x000fea0003800200 */
.L_x_3:
[----:B------:R-:W2:Y:S08]  /*06e0*/  LDC.64 R6, c[0x0][0x380] ;  /* 0x0000e000ff067b82 */ /* 0x000eb00000000a00 */
[----:B------:R-:W-:Y:S01]  /*06f0*/  BAR.SYNC.DEFER_BLOCKING 0x0 ;  /* 0x0000000000007b1d */ /* 0x000fe20000010000 */
[----:B------:R-:W-:Y:S01]  /*0700*/  ISETP.GE.AND P1, PT, R19, R2, PT ;  /* 0x000000021300720c */ /* 0x000fe20003f26270 */
[----:B0-----:R-:W-:-:S04]  /*0710*/  HFMA2 R0, -RZ, RZ, 0, 0 ;  /* 0x00000000ff007431 */ /* 0x001fc800000001ff */
[----:B------:R-:W-:Y:S01]  /*0720*/  BSSY.RECONVERGENT B0, `(.L_x_10) ;  /* 0x0000024000007945 */ /* 0x000fe20003800200 */
[----:B--2---:R-:W-:-:S07]  /*0730*/  IMAD.WIDE R6, R18, 0x4, R6 ;  /* 0x0000000412067825 */ /* 0x004fce00078e0206 */
[----:B------:R-:W-:Y:S05]  /*0740*/  @P1 BRA `(.L_x_11) ;  /* 0x0000000000841947 */ /* 0x000fea0003800000 */
[----:B------:R-:W0:Y:S01]  /*0750*/  S2UR UR5, SR_CgaCtaId ;  /* 0x00000000000579c3 */ /* 0x000e220000008800 */
[----:B------:R-:W-:Y:S01]  /*0760*/  UMOV UR4, 0x400 ;  /* 0x0000040000047882 */ /* 0x000fe20000000000 */
[----:B------:R-:W-:Y:S01]  /*0770*/  BSSY.RECONVERGENT B1, `(.L_x_12) ;  /* 0x0000016000017945 */ /* 0x000fe20003800200 */
[----:B------:R-:W-:Y:S01]  /*0780*/  IMAD.MOV.U32 R9, RZ, RZ, R19 ;  /* 0x000000ffff097224 */ /* 0x000fe200078e0013 */
[----:B0-----:R-:W-:-:S09]  /*0790*/  ULEA UR4, UR5, UR4, 0x18 ;  /* 0x0000000405047291 */ /* 0x001fd2000f8ec0ff */
[----:B------:R-:W0:Y:S03]  /*07a0*/  LDS R0, [UR4] ;  /* 0x00000004ff007984 */ /* 0x000e260008000800 */
.L_x_13:
[----:B--2---:R-:W-:-:S06]  /*07b0*/  IMAD.WIDE R4, R9, 0x4, R26 ;  /* 0x0000000409047825 */ /* 0x004fcc00078e021a */
[----:B------:R-:W0:Y:S01]  /*07c0*/  LDG.E R5, desc[UR6][R4.64] ;  /* 0x0000000604057981 */ /* 0x000e22000c1e1900 */
[----:B------:R-:W-:Y:S02]  /*07d0*/  IMAD.MOV.U32 R11, RZ, RZ, 0x3bbb989d ;  /* 0x3bbb989dff0b7424 */ /* 0x000fe400078e00ff */
[----:B------:R-:W-:Y:S02]  /*07e0*/  IMAD.MOV.U32 R13, RZ, RZ, 0x437c0000 ;  /* 0x437c0000ff0d7424 */ /* 0x000fe400078e00ff */
[----:B0-----:R-:W-:Y:S01]  /*07f0*/  FADD R8, -R0, R5 ;  /* 0x0000000500087221 */ /* 0x001fe20000000100 */
[----:B------:R-:W-:Y:S01]  /*0800*/  IMAD.WIDE R4, R9, 0x4, R6 ;  /* 0x0000000409047825 */ /* 0x000fe200078e0206 */
[----:B------:R-:W-:-:S03]  /*0810*/  IADD3 R9, PT, PT, R3, R9, RZ ;  /* 0x0000000903097210 */ /* 0x000fc60007ffe0ff */
[----:B------:R-:W-:Y:S01]  /*0820*/  FFMA.SAT R10, R8, R11, 0.5 ;  /* 0x3f000000080a7423 */ /* 0x000fe2000000200b */
[----:B------:R-:W-:-:S03]  /*0830*/  ISETP.GE.AND P1, PT, R9, R2, PT ;  /* 0x000000020900720c */ /* 0x000fc60003f26270 */
[----:B------:R-:W-:-:S04]  /*0840*/  FFMA.RM R10, R10, R13, 12582913 ;  /* 0x4b4000010a0a7423 */ /* 0x000fc8000000400d */
[C---:B------:R-:W-:Y:S01]  /*0850*/  FADD R11, R10.reuse, -12583039 ;  /* 0xcb40007f0a0b7421 */ /* 0x040fe20000000000 */
[----:B------:R-:W-:-:S03]  /*0860*/  IMAD.SHL.U32 R10, R10, 0x800000, RZ ;  /* 0x008000000a0a7824 */ /* 0x000fc600078e00ff */
[----:B------:R-:W-:-:S04]  /*0870*/  FFMA R11, R8, 1.4426950216293334961, -R11 ;  /* 0x3fb8aa3b080b7823 */ /* 0x000fc8000000080b */
[----:B------:R-:W-:-:S06]  /*0880*/  FFMA R11, R8, 1.925963033500011079e-08, R11 ;  /* 0x32a57060080b7823 */ /* 0x000fcc000000000b */
[----:B------:R-:W0:Y:S02]  /*0890*/  MUFU.EX2 R11, R11 ;  /* 0x0000000b000b7308 */ /* 0x000e240000000800 */
[----:B0-----:R-:W-:-:S05]  /*08a0*/  FMUL R13, R10, R11 ;  /* 0x0000000b0a0d7220 */ /* 0x001fca0000400000 */
[----:B------:R2:W-:Y:S01]  /*08b0*/  STG.E desc[UR6][R4.64], R13 ;  /* 0x0000000d04007986 */ /* 0x0005e2000c101906 */
[----:B------:R-:W-:Y:S05]  /*08c0*/  @!P1 BRA `(.L_x_13) ;  /* 0xfffffffc00b89947 */ /* 0x000fea000383ffff */
[----:B------:R-:W-:Y:S05]  /*08d0*/  BSYNC.RECONVERGENT B1 ;  /* 0x0000000000017941 */ /* 0x000fea0003800200 */
.L_x_12:
[----:B------:R-:W-:Y:S02]  /*08e0*/  IMAD.MOV.U32 R0, RZ, RZ, RZ ;  /* 0x000000ffff007224 */ /* 0x000fe400078e00ff */
[----:B------:R-:W-:-:S07]  /*08f0*/  IMAD.MOV.U32 R9, RZ, RZ, R19 ;  /* 0x000000ffff097224 */ /* 0x000fce00078e0013 */
.L_x_14:
[----:B--2---:R-:W-:-:S06]  /*0900*/  IMAD.WIDE R4, R9, 0x4, R6 ;  /* 0x0000000409047825 */ /* 0x004fcc00078e0206 */
[----:B------:R-:W2:Y:S01]  /*0910*/  LDG.E R5, desc[UR6][R4.64] ;  /* 0x0000000604057981 */ /* 0x000ea2000c1e1900 */
[----:B------:R-:W-:-:S05]  /*0920*/  IMAD.IADD R9, R3, 0x1, R9 ;  /* 0x0000000103097824 */ /* 0x000fca00078e0209 */
[----:B------:R-:W-:Y:S01]  /*0930*/  ISETP.GE.AND P1, PT, R9, R2, PT ;  /* 0x000000020900720c */ /* 0x000fe20003f26270 */
[----:B--2---:R-:W-:-:S12]  /*0940*/  FADD R0, R5, R0 ;  /* 0x0000000005007221 */ /* 0x004fd80000000000 */
[----:B------:R-:W-:Y:S05]  /*0950*/  @!P1 BRA `(.L_x_14) ;  /* 0xfffffffc00e89947 */ /* 0x000fea000383ffff */
.L_x_11:
[----:B------:R-:W-:Y:S05]  /*0960*/  BSYNC.RECONVERGENT B0 ;  /* 0x0000000000007941 */ /* 0x000fea0003800200 */
.L_x_10:
[----:B------:R-:W0:Y:S01]  /*0970*/  SHFL.DOWN PT, R5, R0, 0x10, 0x1f ;  /* 0x0a001f0000057f89 */ /* 0x000e2200000e0000 */
[----:B------:R-:W2:Y:S01]  /*0980*/  S2UR UR5, SR_CgaCtaId ;  /* 0x00000000000579c3 */ /* 0x000ea20000008800 */
[----:B------:R-:W-:Y:S01]  /*0990*/  UMOV UR4, 0x400 ;  /* 0x0000040000047882 */ /* 0x000fe20000000000 */
[----:B------:R-:W-:Y:S01]  /*09a0*/  BSSY.RECONVERGENT B0, `(.L_x_15) ;  /* 0x0000077000007945 */ /* 0x000fe20003800200 */
[----:B0-----:R-:W-:Y:S01]  /*09b0*/  FADD R5, R5, R0 ;  /* 0x0000000005057221 */ /* 0x001fe20000000000 */
[----:B--2---:R-:W-:Y:S01]  /*09c0*/  ULEA UR4, UR5, UR4, 0x18 ;  /* 0x0000000405047291 */ /* 0x004fe2000f8ec0ff */
[----:B------:R-:W-:-:S03]  /*09d0*/  IMAD.SHL.U32 R0, R16, 0x4, RZ ;  /* 0x0000000410007824 */ /* 0x000fc600078e00ff */
[----:B------:R-:W0:Y:S02]  /*09e0*/  SHFL.DOWN PT, R4, R5, 0x8, 0x1f ;  /* 0x09001f0005047f89 */ /* 0x000e2400000e0000 */
[----:B0-----:R-:W-:Y:S01]  /*09f0*/  FADD R4, R5, R4 ;  /* 0x0000000405047221 */ /* 0x001fe20000000000 */
[----:B------:R-:W-:-:S04]  /*0a00*/  IADD3 R5, PT, PT, R0, UR4, RZ ;  /* 0x0000000400057c10 */ /* 0x000fc8000fffe0ff */
[----:B------:R-:W0:Y:S01]  /*0a10*/  SHFL.DOWN PT, R9, R4, 0x4, 0x1f ;  /* 0x08801f0004097f89 */ /* 0x000e2200000e0000 */
[----:B------:R-:W-:Y:S02]  /*0a20*/  @!P0 IMAD R20, R20, 0x4, R5 ;  /* 0x0000000414148824 */ /* 0x000fe400078e0205 */
[----:B0-----:R-:W-:-:S05]  /*0a30*/  FADD R9, R4, R9 ;  /* 0x0000000904097221 */ /* 0x001fca0000000000 */
[----:B------:R-:W0:Y:S02]  /*0a40*/  SHFL.DOWN PT, R8, R9, 0x2, 0x1f ;  /* 0x08401f0009087f89 */ /* 0x000e2400000e0000 */
[----:B0-----:R-:W-:-:S05]  /*0a50*/  FADD R8, R9, R8 ;  /* 0x0000000809087221 */ /* 0x001fca0000000000 */
[----:B------:R-:W0:Y:S02]  /*0a60*/  SHFL.DOWN PT, R11, R8, 0x1, 0x1f ;  /* 0x08201f00080b7f89 */ /* 0x000e2400000e0000 */
[----:B0-----:R-:W-:-:S05]  /*0a70*/  FADD R11, R8, R11 ;  /* 0x0000000b080b7221 */ /* 0x001fca0000000000 */
[----:B------:R0:W-:Y:S01]  /*0a80*/  @!P0 STS [R20], R11 ;  /* 0x0000000b14008388 */ /* 0x0001e20000000800 */
[----:B------:R-:W-:Y:S01]  /*0a90*/  BAR.SYNC.DEFER_BLOCKING 0x0 ;  /* 0x0000000000007b1d */ /* 0x000fe20000010000 */
[----:B------:R-:W-:-:S13]  /*0aa0*/  ISETP.NE.AND P0, PT, R19, RZ, PT ;  /* 0x000000ff1300720c */ /* 0x000fda0003f05270 */
[----:B0-----:R-:W-:Y:S05]  /*0ab0*/  @P0 BRA `(.L_x_16) ;  /* 0x0000000400940947 */ /* 0x001fea0003800000 */
[----:B-1----:R0:W1:Y:S01]  /*0ac0*/  LDS R17, [R0+UR4] ;  /* 0x0000000400117984 */ /* 0x0020620008000800 */
[----:B------:R-:W-:-:S13]  /*0ad0*/  ISETP.GE.U32.AND P0, PT, R3, 0x40, PT ;  /* 0x000000400300780c */ /* 0x000fda0003f06070 */
[----:B0-----:R-:W-:Y:S05]  /*0ae0*/  @!P0 BRA `(.L_x_17) ;  /* 0x0000000400848947 */ /* 0x001fea0003800000 */
[C---:B------:R-:W-:Y:S02]  /*0af0*/  VIADD R4, R16.reuse, 0xfffffffe ;  /* 0xfffffffe10047836 */ /* 0x040fe40000000000 */
[----:B------:R-:W-:Y:S02]  /*0b00*/  VIADD R16, R16, 0xffffffff ;  /* 0xffffffff10107836 */ /* 0x000fe40000000000 */
[----:B------:R-:W-:Y:S01]  /*0b10*/  IMAD.MOV.U32 R8, RZ, RZ, 0x1 ;  /* 0x00000001ff087424 */ /* 0x000fe200078e00ff */
[----:B------:R-:W-:Y:S02]  /*0b20*/  ISETP.GE.U32.AND P0, PT, R4, 0xf, PT ;  /* 0x0000000f0400780c */ /* 0x000fe40003f06070 */
[----:B------:R-:W-:-:S11]  /*0b30*/  LOP3.LUT R22, R16, 0xf, RZ, 0xc0, !PT ;  /* 0x0000000f10167812 */ /* 0x000fd600078ec0ff */
[----:B------:R-:W-:Y:S05]  /*0b40*/  @!P0 BRA `(.L_x_18) ;  /* 0x0000000000a88947 */ /* 0x000fea0003800000 */
[----:B------:R-:W-:Y:S01]  /*0b50*/  LOP3.LUT R9, R16, 0xfffffff0, RZ, 0xc0, !PT ;  /* 0xfffffff010097812 */ /* 0x000fe200078ec0ff */
[----:B------:R-:W-:Y:S01]  /*0b60*/  IMAD.MOV.U32 R8, RZ, RZ, RZ ;  /* 0x000000ffff087224 */ /* 0x000fe200078e00ff */
[----:B------:R-:W-:-:S03]  /*0b70*/  IADD3 R4, PT, PT, R5, 0x20, RZ ;  /* 0x0000002005047810 */ /* 0x000fc60007ffe0ff */
[----:B------:R-:W-:-:S07]  /*0b80*/  IMAD.MOV R9, RZ, RZ, -R9 ;  /* 0x000000ffff097224 */ /* 0x000fce00078e0a09 */
.L_x_19:
[----:B------:R-:W1:Y:S01]  /*0b90*/  LDS R18, [R4+-0x1c] ;  /* 0xffffe40004127984 */ /* 0x000e620000000800 */
[----:B------:R-:W-:Y:S02]  /*0ba0*/  VIADD R9, R9, 0x10 ;  /* 0x0000001009097836 */ /* 0x000fe40000000000 */
[----:B------:R-:W-:Y:S01]  /*0bb0*/  VIADD R8, R8, 0x10 ;  /* 0x0000001008087836 */ /* 0x000fe20000000000 */
[----:B------:R-:W0:Y:S02]  /*0bc0*/  LDS R21, [R4+-0x18] ;  /* 0xffffe80004157984 */ /* 0x000e240000000800 */
[----:B------:R-:W-:Y:S02]  /*0bd0*/  ISETP.NE.AND P0, PT, R9, RZ, PT ;  /* 0x000000ff0900720c */ /* 0x000fe40003f05270 */
[----:B------:R-:W2:Y:S04]  /*0be0*/  LDS R20, [R4+-0x14] ;  /* 0xffffec0004147984 */ /* 0x000ea80000000800 */
[----:B------:R-:W3:Y:S04]  /*0bf0*/  LDS R24, [R4+-0x10] ;  /* 0xfffff00004187984 */ /* 0x000ee80000000800 */
[----:B------:R-:W4:Y:S04]  /*0c00*/  LDS R15, [R4+-0xc] ;  /* 0xfffff400040f7984 */ /* 0x000f280000000800 */
[----:B------:R-:W5:Y:S04]  /*0c10*/  LDS R14, [R4+-0x8] ;  /* 0xfffff800040e7984 */ /* 0x000f680000000800 */
[----:B------:R-:W5:Y:S04]  /*0c20*/  LDS R10, [R4+-0x4] ;  /* 0xfffffc00040a7984 */ /* 0x000f680000000800 */
[----:B------:R-:W5:Y:S04]  /*0c30*/  LDS R11, [R4] ;  /* 0x00000000040b7984 */ /* 0x000f680000000800 */
[----:B------:R-:W5:Y:S04]  /*0c40*/  LDS R12, [R4+0x4] ;  /* 0x00000400040c7984 */ /* 0x000f680000000800 */
[----:B------:R-:W5:Y:S01]  /*0c50*/  LDS R13, [R4+0x8] ;  /* 0x00000800040d7984 */ /* 0x000f620000000800 */
[----:B-1----:R-:W-:-:S03]  /*0c60*/  FADD R18, R18, R17 ;  /* 0x0000001112127221 */ /* 0x002fc60000000000 */
[----:B------:R-:W1:Y:S01]  /*0c70*/  LDS R17, [R4+0xc] ;  /* 0x00000c0004117984 */ /* 0x000e620000000800 */
[----:B0-----:R-:W-:-:S03]  /*0c80*/  FADD R21, R18, R21 ;  /* 0x0000001512157221 */ /* 0x001fc60000000000 */
[----:B------:R-:W0:Y:S01]  /*0c90*/  LDS R18, [R4+0x10] ;  /* 0x0000100004127984 */ /* 0x000e220000000800 */
[----:B--2---:R-:W-:-:S03]  /*0ca0*/  FADD R21, R21, R20 ;  /* 0x0000001415157221 */ /* 0x004fc60000000000 */
[----:B------:R-:W2:Y:S01]  /*0cb0*/  LDS R20, [R4+0x14] ;  /* 0x0000140004147984 */ /* 0x000ea20000000800 */
[----:B---3--:R-:W-:-:S03]  /*0cc0*/  FADD R24, R21, R24 ;  /* 0x0000001815187221 */ /* 0x008fc60000000000 */
[----:B------:R-:W3:Y:S01]  /*0cd0*/  LDS R21, [R4+0x18] ;  /* 0x0000180004157984 */ /* 0x000ee20000000800 */
[----:B----4-:R-:W-:-:S03]  /*0ce0*/  FADD R23, R24, R15 ;  /* 0x0000000f18177221 */ /* 0x010fc60000000000 */
[----:B------:R-:W4:Y:S01]  /*0cf0*/  LDS R15, [R4+0x1c] ;  /* 0x00001c00040f7984 */ /* 0x000f220000000800 */
[----:B-----5:R-:W-:-:S03]  /*0d00*/  FADD R23, R23, R14 ;  /* 0x0000000e17177221 */ /* 0x020fc60000000000 */
[----:B------:R5:W4:Y:S01]  /*0d10*/  LDS R14, [R4+0x20] ;  /* 0x00002000040e7984 */ /* 0x000b220000000800 */
[----:B------:R-:W-:-:S04]  /*0d20*/  FADD R10, R23, R10 ;  /* 0x0000000a170a7221 */ /* 0x000fc80000000000 */
[----:B------:R-:W-:Y:S01]  /*0d30*/  FADD R11, R10, R11 ;  /* 0x0000000b0a0b7221 */ /* 0x000fe20000000000 */
[----:B-----5:R-:W-:-:S03]  /*0d40*/  IADD3 R4, PT, PT, R4, 0x40, RZ ;  /* 0x0000004004047810 */ /* 0x020fc60007ffe0ff */
[----:B------:R-:W-:-:S04]  /*0d50*/  FADD R12, R11, R12 ;  /* 0x0000000c0b0c7221 */ /* 0x000fc80000000000 */
[----:B------:R-:W-:-:S04]  /*0d60*/  FADD R12, R12, R13 ;  /* 0x0000000d0c0c7221 */ /* 0x000fc80000000000 */
[----:B-1----:R-:W-:-:S04]  /*0d70*/  FADD R17, R12, R17 ;  /* 0x000000110c117221 */ /* 0x002fc80000000000 */
[----:B0-----:R-:W-:-:S04]  /*0d80*/  FADD R17, R17, R18 ;  /* 0x0000001211117221 */ /* 0x001fc80000000000 */
[----:B--2---:R-:W-:-:S04]  /*0d90*/  FADD R20, R17, R20 ;  /* 0x0000001411147221 */ /* 0x004fc80000000000 */
[----:B---3--:R-:W-:-:S04]  /*0da0*/  FADD R20, R20, R21 ;  /* 0x0000001514147221 */ /* 0x008fc80000000000 */
[----:B----4-:R-:W-:-:S04]  /*0db0*/  FADD R15, R20, R15 ;  /* 0x0000000f140f7221 */ /* 0x010fc80000000000 */
[----:B------:R-:W-:Y:S01]  /*0dc0*/  FADD R17, R15, R14 ;  /* 0x0000000e0f117221 */ /* 0x000fe20000000000 */
[----:B------:R-:W-:Y:S06]  /*0dd0*/  @P0 BRA `(.L_x_19) ;  /* 0xfffffffc006c0947 */ /* 0x000fec000383ffff */
[----:B------:R-:W-:-:S07]  /*0de0*/  VIADD R8, R8, 0x1 ;  /* 0x0000000108087836 */ /* 0x000fce0000000000 */
.L_x_18:
[----:B------:R-:W-:-:S13]  /*0df0*/  ISETP.NE.AND P0, PT, R22, RZ, PT ;  /* 0x000000ff1600720c */ /* 0x000fda0003f05270 */
[----:B------:R-:W-:Y:S05]  /*0e00*/  @!P0 BRA `(.L_x_17) ;  /* 0x0000000000bc8947 */ /* 0x000fea0003800000 */
[----:B------:R-:W-:Y:S02]  /*0e10*/  ISETP.GE.U32.AND P0, PT, R22, 0x8, PT ;  /* 0x000000081600780c */ /* 0x000fe40003f06070 */
[----:B------:R-:W-:-:S04]  /*0e20*/  LOP3.LUT R11, R16, 0x7, RZ, 0xc0, !PT ;  /* 0x00000007100b7812 */ /* 0x000fc800078ec0ff */
[----:B------:R-:W-:-:S07]  /*0e30*/  ISETP.NE.AND P1, PT, R11, RZ, PT ;  /* 0x000000ff0b00720c */ /* 0x000fce0003f25270 */
[----:B------:R-:W-:Y:S06]  /*0e40*/  @!P0 BRA `(.L_x_20) ;  /* 0x0000000000488947 */ /* 0x000fec0003800000 */
[C---:B------:R-:W-:Y:S02]  /*0e50*/  IMAD R4, R8.reuse, 0x4, R5 ;  /* 0x0000000408047824 */ /* 0x040fe400078e0205 */
[----:B------:R-:W-:-:S03]  /*0e60*/  VIADD R8, R8, 0x8 ;  /* 0x0000000808087836 */ /* 0x000fc60000000000 */
[----:B------:R-:W1:Y:S04]  /*0e70*/  LDS R10, [R4] ;  /* 0x00000000040a7984 */ /* 0x000e680000000800 */
[----:B------:R-:W0:Y:S04]  /*0e80*/  LDS R9, [R4+0x4] ;  /* 0x0000040004097984 */ /* 0x000e280000000800 */
[----:B------:R-:W2:Y:S04]  /*0e90*/  LDS R12, [R4+0x8] ;  /* 0x00000800040c7984 */ /* 0x000ea80000000800 */
[----:B------:R-:W3:Y:S04]  /*0ea0*/  LDS R14, [R4+0xc] ;  /* 0x00000c00040e7984 */ /* 0x000ee80000000800 */
[----:B------:R-:W4:Y:S04]  /*0eb0*/  LDS R18, [R4+0x10] ;  /* 0x0000100004127984 */ /* 0x000f280000000800 */
[----:B------:R-:W5:Y:S04]  /*0ec0*/  LDS R20, [R4+0x14] ;  /* 0x0000140004147984 */ /* 0x000f680000000800 */
[----:B------:R-:W5:Y:S04]  /*0ed0*/  LDS R22, [R4+0x18] ;  /* 0x0000180004167984 */ /* 0x000f680000000800 */
[----:B------:R-:W5:Y:S01]  /*0ee0*/  LDS R24, [R4+0x1c] ;  /* 0x00001c0004187984 */ /* 0x000f620000000800 */
[----:B-1----:R-:W-:-:S04]  /*0ef0*/  FADD R10, R17, R10 ;  /* 0x0000000a110a7221 */ /* 0x002fc80000000000 */
[----:B0-----:R-:W-:-:S04]  /*0f00*/  FADD R9, R10, R9 ;  /* 0x000000090a097221 */ /* 0x001fc80000000000 */
[----:B--2---:R-:W-:-:S04]  /*0f10*/  FADD R9, R9, R12 ;  /* 0x0000000c09097221 */ /* 0x004fc80000000000 */
[----:B---3--:R-:W-:-:S04]  /*0f20*/  FADD R9, R9, R14 ;  /* 0x0000000e09097221 */ /* 0x008fc80000000000 */
[----:B----4-:R-:W-:-:S04]  /*0f30*/  FADD R9, R9, R18 ;  /* 0x0000001209097221 */ /* 0x010fc80000000000 */
[----:B-----5:R-:W-:-:S04]  /*0f40*/  FADD R9, R9, R20 ;  /* 0x0000001409097221 */ /* 0x020fc80000000000 */
[----:B------:R-:W-:-:S04]  /*0f50*/  FADD R9, R9, R22 ;  /* 0x0000001609097221 */ /* 0x000fc80000000000 */
[----:B------:R-:W-:-:S07]  /*0f60*/  FADD R17, R9, R24 ;  /* 0x0000001809117221 */ /* 0x000fce0000000000 */
.L_x_20:
[----:B------:R-:W-:Y:S05]  /*0f70*/  @!P1 BRA `(.L_x_17) ;  /* 0x0000000000609947 */ /* 0x000fea0003800000 */
[----:B------:R-:W-:Y:S02]  /*0f80*/  ISETP.GE.U32.AND P0, PT, R11, 0x4, PT ;  /* 0x000000040b00780c */ /* 0x000fe40003f06070 */
[----:B------:R-:W-:-:S04]  /*0f90*/  LOP3.LUT R16, R16, 0x3, RZ, 0xc0, !PT ;  /* 0x0000000310107812 */ /* 0x000fc800078ec0ff */
[----:B------:R-:W-:-:S07]  /*0fa0*/  ISETP.NE.AND P1, PT, R16, RZ, PT ;  /* 0x000000ff1000720c */ /* 0x000fce0003f25270 */
[----:B------:R-:W-:Y:S06]  /*0fb0*/  @!P0 BRA `(.L_x_21) ;  /* 0x0000000000288947 */ /* 0x000fec0003800000 */
[C---:B------:R-:W-:Y:S01]  /*0fc0*/  IMAD R5, R8.reuse, 0x4, R5 ;  /* 0x0000000408057824 */ /* 0x040fe200078e0205 */
[----:B------:R-:W-:-:S04]  /*0fd0*/  IADD3 R8, PT, PT, R8, 0x4, RZ ;  /* 0x0000000408087810 */ /* 0x000fc80007ffe0ff */
[----:B------:R-:W1:Y:S04]  /*0fe0*/  LDS R4, [R5] ;  /* 0x0000000005047984 */ /* 0x000e680000000800 */
[----:B------:R-:W0:Y:S04]  /*0ff0*/  LDS R9, [R5+0x4] ;  /* 0x0000040005097984 */ /* 0x000e280000000800 */
[----:B------:R-:W2:Y:S04]  /*1000*/  LDS R11, [R5+0x8] ;  /* 0x00000800050b7984 */ /* 0x000ea80000000800 */
[----:B------:R-:W3:Y:S01]  /*1010*/  LDS R13, [R5+0xc] ;  /* 0x00000c00050d7984 */ /* 0x000ee20000000800 */
[----:B-1----:R-:W-:-:S04]  /*1020*/  FADD R4, R17, R4 ;  /* 0x0000000411047221 */ /* 0x002fc80000000000 */
[----:B0-----:R-:W-:-:S04]  /*1030*/  FADD R4, R4, R9 ;  /* 0x0000000904047221 */ /* 0x001fc80000000000 */
[----:B--2---:R-:W-:-:S04]  /*1040*/  FADD R4, R4, R11 ;  /* 0x0000000b04047221 */ /* 0x004fc80000000000 */
[----:B---3--:R-:W-:-:S07]  /*1050*/  FADD R17, R4, R13 ;  /* 0x0000000d04117221 */ /* 0x008fce0000000000 */
.L_x_21:
[----:B------:R-:W-:Y:S05]  /*1060*/  @!P1 BRA `(.L_x_17) ;  /* 0x0000000000249947 */ /* 0x000fea0003800000 */
[----:B------:R-:W-:Y:S02]  /*1070*/  IMAD R8, R8, 0x4, R0 ;  /* 0x0000000408087824 */ /* 0x000fe400078e0200 */
[----:B------:R-:W-:Y:S02]  /*1080*/  IMAD.MOV R16, RZ, RZ, -R16 ;  /* 0x000000ffff107224 */ /* 0x000fe400078e0a10 */
[----:B------:R-:W-:-:S07]  /*1090*/  VIADD R8, R8, UR4 ;  /* 0x0000000408087c36 */ /* 0x000fce0008000000 */
.L_x_22:
[----:B------:R0:W1:Y:S01]  /*10a0*/  LDS R4, [R8] ;  /* 0x0000000008047984 */ /* 0x0000620000000800 */
[----:B------:R-:W-:-:S04]  /*10b0*/  IADD3 R16, PT, PT, R16, 0x1, RZ ;  /* 0x0000000110107810 */ /* 0x000fc80007ffe0ff */
[----:B------:R-:W-:Y:S01]  /*10c0*/  ISETP.NE.AND P0, PT, R16, RZ, PT ;  /* 0x000000ff1000720c */ /* 0x000fe20003f05270 */
[----:B0-----:R-:W-:Y:S02]  /*10d0*/  VIADD R8, R8, 0x4 ;  /* 0x0000000408087836 */ /* 0x001fe40000000000 */
[----:B-1----:R-:W-:-:S10]  /*10e0*/  FADD R17, R4, R17 ;  /* 0x0000001104117221 */ /* 0x002fd40000000000 */
[----:B------:R-:W-:Y:S05]  /*10f0*/  @P0 BRA `(.L_x_22) ;  /* 0xfffffffc00e80947 */ /* 0x000fea000383ffff */
.L_x_17:
[----:B-1----:R0:W-:Y:S02]  /*1100*/  STS [R0+UR4], R17 ;  /* 0x0000001100007988 */ /* 0x0021e40008000804 */
.L_x_16:
[----:B------:R-:W-:Y:S05]  /*1110*/  BSYNC.RECONVERGENT B0 ;  /* 0x0000000000007941 */ /* 0x000fea0003800200 */
.L_x_15:
[----:B------:R-:W-:Y:S01]  /*1120*/  BAR.SYNC.DEFER_BLOCKING 0x0 ;  /* 0x0000000000007b1d */ /* 0x000fe20000010000 */
[----:B------:R-:W-:-:S13]  /*1130*/  ISETP.GE.AND P0, PT, R19, R2, PT ;  /* 0x000000021300720c */ /* 0x000fda0003f06270 */
[----:B------:R-:W-:Y:S05]  /*1140*/  @P0 EXIT ;  /* 0x000000000000094d */ /* 0x000fea0003800000 */
[----:B------:R2:W3:Y:S01]  /*1150*/  LDS R5, [R0+UR4] ;  /* 0x0000000400057984 */ /* 0x0004e20008000800 */
[----:B------:R-:W4:Y:S02]  /*1160*/  LDCU UR4, c[0x0][0x394] ;  /* 0x00007280ff0477ac */ /* 0x000f240008000800 */
.L_x_25:
[----:B------:R-:W-:-:S05]  /*1170*/  IMAD.WIDE R8, R19, 0x4, R6 ;  /* 0x0000000413087825 */ /* 0x000fca00078e0206 */
[----:B0-2---:R-:W2:Y:S01]  /*1180*/  LDG.E R0, desc[UR6][R8.64] ;  /* 0x0000000608007981 */ /* 0x005ea2000c1e1900 */
[----:B---3--:R-:W0:Y:S01]  /*1190*/  MUFU.RCP R2, R5 ;  /* 0x0000000500027308 */ /* 0x008e220000001000 */
[----:B------:R-:W-:Y:S01]  /*11a0*/  BSSY.RECONVERGENT B0, `(.L_x_23) ;  /* 0x000000b000007945 */ /* 0x000fe20003800200 */
[----:B0-----:R-:W-:-:S04]  /*11b0*/  FFMA R11, -R5, R2, 1 ;  /* 0x3f800000050b7423 */ /* 0x001fc80000000102 */
[----:B------:R-:W-:Y:S02]  /*11c0*/  FFMA R11, R2, R11, R2 ;  /* 0x0000000b020b7223 */ /* 0x000fe40000000002 */
[----:B--2---:R-:W0:Y:S02]  /*11d0*/  FCHK P0, R0, R5 ;  /* 0x0000000500007302 */ /* 0x004e240000000000 */
[----:B------:R-:W-:-:S04]  /*11e0*/  FFMA R2, R0, R11, RZ ;  /* 0x0000000b00027223 */ /* 0x000fc800000000ff */
[----:B------:R-:W-:-:S04]  /*11f0*/  FFMA R4, -R5, R2, R0 ;  /* 0x0000000205047223 */ /* 0x000fc80000000100 */
[----:B------:R-:W-:Y:S01]  /*1200*/  FFMA R11, R11, R4, R2 ;  /* 0x000000040b0b7223 */ /* 0x000fe20000000002 */
[----:B0-----:R-:W-:Y:S06]  /*1210*/  @!P0 BRA `(.L_x_24) ;  /* 0x00000000000c8947 */ /* 0x001fec0003800000 */
[----:B------:R-:W-:-:S07]  /*1220*/  MOV R2, 0x1240 ;  /* 0x0000124000027802 */ /* 0x000fce0000000f00 */
[----:B-1--4-:R-:W-:Y:S05]  /*1230*/  CALL.REL.NOINC `($__internal_0_$__cuda_sm3x_div_rn_noftz_f32_slowpath) ;  /* 0x00000000001c7944 */ /* 0x012fea0003c00000 */
[----:B------:R-:W-:-:S07]  /*1240*/  IMAD.MOV.U32 R11, RZ, RZ, R0 ;  /* 0x000000ffff0b7224 */ /* 0x000fce00078e0000 */
.L_x_24:
[----:B----4-:R-:W-:Y:S05]  /*1250*/  BSYNC.RECONVERGENT B0 ;  /* 0x0000000000007941 */ /* 0x010fea0003800200 */
.L_x_23:
[----:B------:R0:W-:Y:S01]  /*1260*/  STG.E desc[UR6][R8.64], R11 ;  /* 0x0000000b08007986 */ /* 0x0001e2000c101906 */
[----:B------:R-:W-:-:S05]  /*1270*/  IMAD.IADD R19, R3, 0x1, R19 ;  /* 0x0000000103137824 */ /* 0x000fca00078e0213 */
[----:B------:R-:W-:-:S13]  /*1280*/  ISETP.GE.AND P0, PT, R19, UR4, PT ;  /* 0x0000000413007c0c */ /* 0x000fda000bf06270 */
[----:B0-----:R-:W-:Y:S05]  /*1290*/  @!P0 BRA `(.L_x_25) ;  /* 0xfffffffc00b48947 */ /* 0x001fea000383ffff */
[----:B------:R-:W-:Y:S05]  /*12a0*/  EXIT ;  /* 0x000000000000794d */ /* 0x000fea0003800000 */
        .weak           $__internal_0_$__cuda_sm3x_div_rn_noftz_f32_slowpath
        .type           $__internal_0_$__cuda_sm3x_div_rn_noftz_f32_slowpath,@function
        .size           $__internal_0_$__cuda_sm3x_div_rn_noftz_f32_slowpath,(.L_x_216 - $__internal_0_$__cuda_sm3x_div_rn_noftz_f32_slowpath)
$__internal_0_$__cuda_sm3x_div_rn_noftz_f32_slowpath:
[--C-:B------:R-:W-:Y:S01]  /*12b0*/  SHF.R.U32.HI R10, RZ, 0x17, R5.reuse ;  /* 0x00000017ff0a7819 */ /* 0x100fe20000011605 */
[----:B------:R-:W-:Y:S01]  /*12c0*/  BSSY.RECONVERGENT B1, `(.L_x_26) ;  /* 0x0000064000017945 */ /* 0x000fe20003800200 */
[--C-:B------:R-:W-:Y:S01]  /*12d0*/  SHF.R.U32.HI R4, RZ, 0x17, R0.reuse ;  /* 0x00000017ff047819 */ /* 0x100fe20000011600 */
[----:B------:R-:W-:Y:S01]  /*12e0*/  IMAD.MOV.U32 R11, RZ, RZ, R0 ;  /* 0x000000ffff0b7224 */ /* 0x000fe200078e0000 */
[----:B------:R-:W-:Y:S01]  /*12f0*/  LOP3.LUT R10, R10, 0xff, RZ, 0xc0, !PT ;  /* 0x000000ff0a0a7812 */ /* 0x000fe200078ec0ff */
[----:B------:R-:W-:Y:S01]  /*1300*/  IMAD.MOV.U32 R12, RZ, RZ, R5 ;  /* 0x000000ffff0c7224 */ /* 0x000fe200078e0005 */
[----:B------:R-:W-:Y:S02]  /*1310*/  LOP3.LUT R16, R4, 0xff, RZ, 0xc0, !PT ;  /* 0x000000ff04107812 */ /* 0x000fe400078ec0ff */
[----:B------:R-:W-:-:S03]  /*1320*/  IADD3 R13, PT, PT, R10, -0x1, RZ ;  /* 0xffffffff0a0d7810 */ /* 0x000fc60007ffe0ff */
[----:B------:R-:W-:Y:S01]  /*1330*/  VIADD R14, R16, 0xffffffff ;  /* 0xffffffff100e7836 */ /* 0x000fe20000000000 */
[----:B------:R-:W-:-:S04]  /*1340*/  ISETP.GT.U32.AND P0, PT, R13, 0xfd, PT ;  /* 0x000000fd0d00780c */ /* 0x000fc80003f04070 */
[----:B------:R-:W-:-:S13]  /*1350*/  ISETP.GT.U32.OR P0, PT, R14, 0xfd, P0 ;  /* 0x000000fd0e00780c */ /* 0x000fda0000704470 */
[----:B------:R-:W-:Y:S01]  /*1360*/  @!P0 MOV R4, RZ ;  /* 0x000000ff00048202 */ /* 0x000fe20000000f00 */
[----:B------:R-:W-:Y:S06]  /*1370*/  @!P0 BRA `(.L_x_27) ;  /* 0x00000000005c8947 */ /* 0x000fec0003800000 */
[----:B------:R-:W-:Y:S02]  /*1380*/  FSETP.GTU.FTZ.AND P1, PT, |R5|, +INF , PT ;  /* 0x7f8000000500780b */ /* 0x000fe40003f3c200 */
[----:B------:R-:W-:-:S04]  /*1390*/  FSETP.GTU.FTZ.AND P0, PT, |R0|, +INF , PT ;  /* 0x7f8000000000780b */ /* 0x000fc80003f1c200 */
[----:B------:R-:W-:-:S13]  /*13a0*/  PLOP3.LUT P0, PT, P0, P1, PT, 0xf8, 0x8f ;  /* 0x00000000008f781c */ /* 0x000fda0000703f70 */
[----:B------:R-:W-:Y:S05]  /*13b0*/  @P0 BRA `(.L_x_28) ;  /* 0x00000004004c0947 */ /* 0x000fea0003800000 */
[----:B------:R-:W-:-:S13]  /*13c0*/  LOP3.LUT P0, RZ, R12, 0x7fffffff, R11, 0xc8, !PT ;  /* 0x7fffffff0cff7812 */ /* 0x000fda000780c80b */
[----:B------:R-:W-:Y:S05]  /*13d0*/  @!P0 BRA `(.L_x_29) ;  /* 0x00000004003c8947 */ /* 0x000fea0003800000 */
[C---:B------:R-:W-:Y:S02]  /*13e0*/  FSETP.NEU.FTZ.AND P2, PT, |R0|.reuse, +INF , PT ;  /* 0x7f8000000000780b */ /* 0x040fe40003f5d200 */
[----:B------:R-:W-:Y:S02]  /*13f0*/  FSETP.NEU.FTZ.AND P1, PT, |R5|, +INF , PT ;  /* 0x7f8000000500780b */ /* 0x000fe40003f3d200 */
[----:B------:R-:W-:-:S11]  /*1400*/  FSETP.NEU.FTZ.AND P0, PT, |R0|, +INF , PT ;  /* 0x7f8000000000780b */ /* 0x000fd60003f1d200 */
[----:B------:R-:W-:Y:S05]  /*1410*/  @!P1 BRA !P2, `(.L_x_29) ;  /* 0x00000004002c9947 */ /* 0x000fea0005000000 */
[----:B------:R-:W-:-:S04]  /*1420*/  LOP3.LUT P2, RZ, R11, 0x7fffffff, RZ, 0xc0, !PT ;  /* 0x7fffffff0bff7812 */ /* 0x000fc8000784c0ff */
[----:B------:R-:W-:-:S13]  /*1430*/  PLOP3.LUT P1, PT, P1, P2, PT, 0x2f, 0xf2 ;  /* 0x0000000000f2781c */ /* 0x000fda0000f24577 */
[----:B------:R-:W-:Y:S05]  /*1440*/  @P1 BRA `(.L_x_30) ;  /* 0x0000000400181947 */ /* 0x000fea0003800000 */
[----:B------:R-:W-:-:S04]  /*1450*/  LOP3.LUT P1, RZ, R12, 0x7fffffff, RZ, 0xc0, !PT ;  /* 0x7fffffff0cff7812 */ /* 0x000fc8000782c0ff */
[----:B------:R-:W-:-:S13]  /*1460*/  PLOP3.LUT P0, PT, P0, P1, PT, 0x2f, 0xf2 ;  /* 0x0000000000f2781c */ /* 0x000fda0000702577 */
[----:B------:R-:W-:Y:S05]  /*1470*/  @P0 BRA `(.L_x_31) ;  /* 0x0000000400000947 */ /* 0x000fea0003800000 */
[----:B------:R-:W-:Y:S02]  /*1480*/  ISETP.GE.AND P0, PT, R14, RZ, PT ;  /* 0x000000ff0e00720c */ /* 0x000fe40003f06270 */
[----:B------:R-:W-:-:S11]  /*1490*/  ISETP.GE.AND P1, PT, R13, RZ, PT ;  /* 0x000000ff0d00720c */ /* 0x000fd60003f26270 */
[----:B------:R-:W-:Y:S02]  /*14a0*/  @P0 IMAD.MOV.U32 R4, RZ, RZ, RZ ;  /* 0x000000ffff040224 */ /* 0x000fe400078e00ff */
[----:B------:R-:W-:Y:S01]  /*14b0*/  @!P0 FFMA R11, R0, 1.84467440737095516160e+19, RZ ;  /* 0x5f800000000b8823 */ /* 0x000fe200000000ff */
[----:B------:R-:W-:Y:S02]  /*14c0*/  @!P0 IMAD.MOV.U32 R4, RZ, RZ, -0x40 ;  /* 0xffffffc0ff048424 */ /* 0x000fe400078e00ff */
[----:B------:R-:W-:Y:S02]  /*14d0*/  @!P1 FFMA R12, R5, 1.84467440737095516160e+19, RZ ;  /* 0x5f800000050c9823 */ /* 0x000fe400000000ff */
[----:B------:R-:W-:-:S07]  /*14e0*/  @!P1 VIADD R4, R4, 0x40 ;  /* 0x0000004004049836 */ /* 0x000fce0000000000 */
.L_x_27:
[----:B------:R-:W-:Y:S01]  /*14f0*/  LEA R13, R10, 0xc0800000, 0x17 ;  /* 0xc08000000a0d7811 */ /* 0x000fe200078eb8ff */
[----:B------:R-:W-:Y:S03]  /*1500*/  BSSY.RECONVERGENT B2, `(.L_x_32) ;  /* 0x0000036000027945 */ /* 0x000fe60003800200 */
[----:B------:R-:W-:Y:S01]  /*1510*/  IADD3 R13, PT, PT, -R13, R12, RZ ;  /* 0x0000000c0d0d7210 */ /* 0x000fe20007ffe1ff */
[----:B------:R-:W-:-:S03]  /*1520*/  VIADD R12, R16, 0xffffff81 ;  /* 0xffffff81100c7836 */ /* 0x000fc60000000000 */
[----:B------:R-:W0:Y:S01]  /*1530*/  MUFU.RCP R14, R13 ;  /* 0x0000000d000e7308 */ /* 0x000e220000001000 */
[----:B------:R-:W-:Y:S01]  /*1540*/  FADD.FTZ R15, -R13, -RZ ;  /* 0x800000ff0d0f7221 */ /* 0x000fe20000010100 */
[----:B------:R-:W-:-:S03]  /*1550*/  IMAD R0, R12, -0x800000, R11 ;  /* 0xff8000000c007824 */ /* 0x000fc600078e020b */
[----:B0-----:R-:W-:-:S04]  /*1560*/  FFMA R17, R14, R15, 1 ;  /* 0x3f8000000e117423 */ /* 0x001fc8000000000f */
[----:B------:R-:W-:-:S04]  /*1570*/  FFMA R16, R14, R17, R14 ;  /* 0x000000110e107223 */ /* 0x000fc8000000000e */
[----:B------:R-:W-:-:S04]  /*1580*/  FFMA R11, R0, R16, RZ ;  /* 0x00000010000b7223 */ /* 0x000fc800000000ff */
[----:B------:R-:W-:-:S04]  /*1590*/  FFMA R14, R15, R11, R0 ;  /* 0x0000000b0f0e7223 */ /* 0x000fc80000000000 */
[----:B------:R-:W-:Y:S01]  /*15a0*/  FFMA R17, R16, R14, R11 ;  /* 0x0000000e10117223 */ /* 0x000fe2000000000b */
[----:B------:R-:W-:-:S03]  /*15b0*/  IADD3 R11, PT, PT, R12, 0x7f, -R10 ;  /* 0x0000007f0c0b7810 */ /* 0x000fc60007ffe80a */
[----:B------:R-:W-:Y:S02]  /*15c0*/  FFMA R14, R15, R17, R0 ;  /* 0x000000110f0e7223 */ /* 0x000fe40000000000 */
[----:B------:R-:W-:Y:S02]  /*15d0*/  IMAD.IADD R11, R11, 0x1, R4 ;  /* 0x000000010b0b7824 */ /* 0x000fe400078e0204 */
[----:B------:R-:W-:-:S05]  /*15e0*/  FFMA R0, R16, R14, R17 ;  /* 0x0000000e10007223 */ /* 0x000fca0000000011 */
[----:B------:R-:W-:-:S04]  /*15f0*/  SHF.R.U32.HI R10, RZ, 0x17, R0 ;  /* 0x00000017ff0a7819 */ /* 0x000fc80000011600 */
[----:B------:R-:W-:-:S05]  /*1600*/  LOP3.LUT R10, R10, 0xff, RZ, 0xc0, !PT ;  /* 0x000000ff0a0a7812 */ /* 0x000fca00078ec0ff */
[----:B------:R-:W-:-:S05]  /*1610*/  IMAD.IADD R12, R10, 0x1, R11 ;  /* 0x000000010a0c7824 */ /* 0x000fca00078e020b */
[----:B------:R-:W-:-:S04]  /*1620*/  IADD3 R4, PT, PT, R12, -0x1, RZ ;  /* 0xffffffff0c047810 */ /* 0x000fc80007ffe0ff */
[----:B------:R-:W-:-:S13]  /*1630*/  ISETP.GE.U32.AND P0, PT, R4, 0xfe, PT ;  /* 0x000000fe0400780c */ /* 0x000fda0003f06070 */
[----:B------:R-:W-:Y:S05]  /*1640*/  @!P0 BRA `(.L_x_33) ;  /* 0x0000000000808947 */ /* 0x000fea0003800000 */
[----:B------:R-:W-:-:S13]  /*1650*/  ISETP.GT.AND P0, PT, R12, 0xfe, PT ;  /* 0x000000fe0c00780c */ /* 0x000fda0003f04270 */
[----:B------:R-:W-:Y:S05]  /*1660*/  @P0 BRA `(.L_x_34) ;  /* 0x00000000006c0947 */ /* 0x000fea0003800000 */
[----:B------:R-:W-:-:S13]  /*1670*/  ISETP.GE.AND P0, PT, R12, 0x1, PT ;  /* 0x000000010c00780c */ /* 0x000fda0003f06270 */
[----:B------:R-:W-:Y:S05]  /*1680*/  @P0 BRA `(.L_x_35) ;  /* 0x0000000000740947 */ /* 0x000fea0003800000 */
[----:B------:R-:W-:Y:S02]  /*1690*/  ISETP.GE.AND P0, PT, R12, -0x18, PT ;  /* 0xffffffe80c00780c */ /* 0x000fe40003f06270 */
[----:B------:R-:W-:-:S11]  /*16a0*/  LOP3.LUT R0, R0, 0x80000000, RZ, 0xc0, !PT ;  /* 0x8000000000007812 */ /* 0x000fd600078ec0ff */
[----:B------:R-:W-:Y:S05]  /*16b0*/  @!P0 BRA `(.L_x_35) ;  /* 0x0000000000688947 */ /* 0x000fea0003800000 */
[-CC-:B------:R-:W-:Y:S01]  /*16c0*/  FFMA.RZ R4, R16, R14.reuse, R17.reuse ;  /* 0x0000000e10047223 */ /* 0x180fe2000000c011 */
[----:B------:R-:W-:Y:S02]  /*16d0*/  VIADD R13, R12, 0x20 ;  /* 0x000000200c0d7836 */ /* 0x000fe40000000000 */
[-CC-:B------:R-:W-:Y:S01]  /*16e0*/  FFMA.RM R11, R16, R14.reuse, R17.reuse ;  /* 0x0000000e100b7223 */ /* 0x180fe20000004011 */
[----:B------:R-:W-:Y:S02]  /*16f0*/  ISETP.NE.AND P2, PT, R12, RZ, PT ;  /* 0x000000ff0c00720c */ /* 0x000fe40003f45270 */
[----:B------:R-:W-:Y:S01]  /*1700*/  LOP3.LUT R10, R4, 0x7fffff, RZ, 0xc0, !PT ;  /* 0x007fffff040a7812 */ /* 0x000fe200078ec0ff */
[----:B------:R-:W-:Y:S01]  /*1710*/  FFMA.RP R4, R16, R14, R17 ;  /* 0x0000000e10047223 */ /* 0x000fe20000008011 */
[----:B------:R-:W-:Y:S01]  /*1720*/  ISETP.NE.AND P1, PT, R12, RZ, PT ;  /* 0x000000ff0c00720c */ /* 0x000fe20003f25270 */
[----:B------:R-:W-:Y:S01]  /*1730*/  IMAD.MOV R12, RZ, RZ, -R12 ;  /* 0x000000ffff0c7224 */ /* 0x000fe200078e0a0c */
[----:B------:R-:W-:-:S02]  /*1740*/  LOP3.LUT R10, R10, 0x800000, RZ, 0xfc, !PT ;  /* 0x008000000a0a7812 */ /* 0x000fc400078efcff */
[----:B------:R-:W-:Y:S02]  /*1750*/  FSETP.NEU.FTZ.AND P0, PT, R4, R11, PT ;  /* 0x0000000b0400720b */ /* 0x000fe40003f1d000 */
[----:B------:R-:W-:Y:S02]  /*1760*/  SHF.L.U32 R13, R10, R13, RZ ;  /* 0x0000000d0a0d7219 */ /* 0x000fe400000006ff */
[----:B------:R-:W-:Y:S02]  /*1770*/  SEL R11, R12, RZ, P2 ;  /* 0x000000ff0c0b7207 */ /* 0x000fe40001000000 */
[----:B------:R-:W-:Y:S02]  /*1780*/  ISETP.NE.AND P1, PT, R13, RZ, P1 ;  /* 0x000000ff0d00720c */ /* 0x000fe40000f25270 */
[----:B------:R-:W-:Y:S02]  /*1790*/  SHF.R.U32.HI R11, RZ, R11, R10 ;  /* 0x0000000bff0b7219 */ /* 0x000fe4000001160a */
[----:B------:R-:W-:-:S02]  /*17a0*/  PLOP3.LUT P0, PT, P0, P1, PT, 0xf8, 0x8f ;  /* 0x00000000008f781c */ /* 0x000fc40000703f70 */
[----:B------:R-:W-:Y:S02]  /*17b0*/  SHF.R.U32.HI R13, RZ, 0x1, R11 ;  /* 0x00000001ff0d7819 */ /* 0x000fe4000001160b */
[----:B------:R-:W-:-:S04]  /*17c0*/  SEL R4, RZ, 0x1, !P0 ;  /* 0x00000001ff047807 */ /* 0x000fc80004000000 */
[----:B------:R-:W-:-:S04]  /*17d0*/  LOP3.LUT R4, R4, 0x1, R13, 0xf8, !PT ;  /* 0x0000000104047812 */ /* 0x000fc800078ef80d */
[----:B------:R-:W-:-:S05]  /*17e0*/  LOP3.LUT R4, R4, R11, RZ, 0xc0, !PT ;  /* 0x0000000b04047212 */ /* 0x000fca00078ec0ff */
[----:B------:R-:W-:-:S05]  /*17f0*/  IMAD.IADD R13, R13, 0x1, R4 ;  /* 0x000000010d0d7824 */ /* 0x000fca00078e0204 */
[----:B------:R-:W-:Y:S01]  /*1800*/  LOP3.LUT R0, R13, R0, RZ, 0xfc, !PT ;  /* 0x000000000d007212 */ /* 0x000fe200078efcff */
[----:B------:R-:W-:Y:S06]  /*1810*/  BRA `(.L_x_35) ;  /* 0x0000000000107947 */ /* 0x000fec0003800000 */
.L_x_34:
[----:B------:R-:W-:-:S04]  /*1820*/  LOP3.LUT R0, R0, 0x80000000, RZ, 0xc0, !PT ;  /* 0x8000000000007812 */ /* 0x000fc800078ec0ff */
[----:B------:R-:W-:Y:S01]  /*1830*/  LOP3.LUT R0, R0, 0x7f800000, RZ, 0xfc, !PT ;  /* 0x7f80000000007812 */ /* 0x000fe200078efcff */
[----:B------:R-:W-:Y:S06]  /*1840*/  BRA `(.L_x_35) ;  /* 0x0000000000047947 */ /* 0x000fec0003800000 */
.L_x_33:
[----:B------:R-:W-:-:S07]  /*1850*/  LEA R0, R11, R0, 0x17 ;  /* 0x000000000b007211 */ /* 0x000fce00078eb8ff */
.L_x_35:
[----:B------:R-:W-:Y:S05]  /*1860*/  BSYNC.RECONVERGENT B2 ;  /* 0x0000000000027941 */ /* 0x000fea0003800200 */
.L_x_32:
[----:B------:R-:W-:Y:S05]  /*1870*/  BRA `(.L_x_36) ;  /* 0x0000000000207947 */ /* 0x000fea0003800000 */
.L_x_31:
[----:B------:R-:W-:-:S04]  /*1880*/  LOP3.LUT R0, R12, 0x80000000, R11, 0x48, !PT ;  /* 0x800000000c007812 */ /* 0x000fc800078e480b */
[----:B------:R-:W-:Y:S01]  /*1890*/  LOP3.LUT R0, R0, 0x7f800000, RZ, 0xfc, !PT ;  /* 0x7f80000000007812 */ /* 0x000fe200078efcff */
[----:B------:R-:W-:Y:S06]  /*18a0*/  BRA `(.L_x_36) ;  /* 0x0000000000147947 */ /* 0x000fec0003800000 */
.L_x_30:
[----:B------:R-:W-:Y:S01]  /*18b0*/  LOP3.LUT R0, R12, 0x80000000, R11, 0x48, !PT ;  /* 0x800000000c007812 */ /* 0x000fe200078e480b */
[----:B------:R-:W-:Y:S06]  /*18c0*/  BRA `(.L_x_36) ;  /* 0x00000000000c7947 */ /* 0x000fec0003800000 */
.L_x_29:
[----:B------:R-:W0:Y:S01]  /*18d0*/  MUFU.RSQ R0, -QNAN ;  /* 0xffc0000000007908 */ /* 0x000e220000001400 */
[----:B------:R-:W-:Y:S05]  /*18e0*/  BRA `(.L_x_36) ;  /* 0x0000000000047947 */ /* 0x000fea0003800000 */
.L_x_28:
[----:B------:R-:W-:-:S07]  /*18f0*/  FADD.FTZ R0, R0, R5 ;  /* 0x0000000500007221 */ /* 0x000fce0000010000 */
.L_x_36:
[----:B------:R-:W-:Y:S05]  /*1900*/  BSYNC.RECONVERGENT B1 ;  /* 0x0000000000017941 */ /* 0x000fea0003800200 */
.L_x_26:
[----:B------:R-:W-:Y:S02]  /*1910*/  IMAD.MOV.U32 R10, RZ, RZ, R2 ;  /* 0x000000ffff0a7224 */ /* 0x000fe400078e0002 */
[----:B------:R-:W-:-:S04]  /*1920*/  IMAD.MOV.U32 R11, RZ, RZ, 0x0 ;  /* 0x00000000ff0b7424 */ /* 0x000fc800078e00ff */
[----:B0-----:R-:W-:Y:S05]  /*1930*/  RET.REL.NODEC R10 `(_Z15softmax_kernel4PfS_ii) ;  /* 0xffffffe40ab07950 */ /* 0x001fea0003c3ffff */
.L_x_37:
[----:B------:R-:W-:-:S00]  /*1940*/  BRA `(.L_x_37) ;  /* 0xfffffffc00fc7947 */ /* 0x000fc0000383ffff */
[----:B------:R-:W-:-:S00]  /*1950*/  NOP ;  /* 0x0000000000007918 */ /* 0x000fc00000000000 */
        /* <DEDUP_REMOVED lines=10> */
.L_x_216:


//--------------------- .text._Z15softmax_kernel3PfS_ii --------------------------
	.section	.text._Z15softmax_kernel3PfS_ii,"ax",@progbits
	.align	128
        .global         _Z15softmax_kernel3PfS_ii
        .type           _Z15softmax_kernel3PfS_ii,@function
        .size           _Z15softmax_kernel3PfS_ii,(.L_x_217 - _Z15softmax_kernel3PfS_ii)
        .other          _Z15softmax_kernel3PfS_ii,@"STO_CUDA_ENTRY STV_DEFAULT"
_Z15softmax_kernel3PfS_ii:
.text._Z15softmax_kernel3PfS_ii:
[----:B------:R-:W-:Y:S01]  /*0000*/  LDC R1, c[0x0][0x37c] ;  /* 0x0000df00ff017b82 */ /* 0x000fe20000000800 */
[----:B------:R-:W0:Y:S07]  /*0010*/  S2R R2, SR_TID.X ;  /* 0x0000000000027919 */ /* 0x000e2e0000002100 */
[----:B------:R-:W0:Y:S01]  /*0020*/  LDC R13, c[0x0][0x394] ;  /* 0x0000e500ff0d7b82 */ /* 0x000e220000000800 */
[----:B------:R-:W1:Y:S01]  /*0030*/  LDCU.64 UR6, c[0x0][0x388] ;  /* 0x00007100ff0677ac */ /* 0x000e620008000a00 */
[----:B------:R-:W-:Y:S01]  /*0040*/  BSSY.RECONVERGENT B0, `(.L_x_38) ;  /* 0x000004d000007945 */ /* 0x000fe20003800200 */
[----:B------:R-:W-:-:S05]  /*0050*/  MOV R0, 0xff800000 ;  /* 0xff80000000007802 */ /* 0x000fca0000000f00 */
[----:B------:R-:W2:Y:S08]  /*0060*/  S2UR UR4, SR_CTAID.X ;  /* 0x00000000000479c3 */ /* 0x000eb00000002500 */
[----:B------:R-:W3:Y:S01]  /*0070*/  LDC R11, c[0x0][0x360] ;  /* 0x0000d800ff0b7b82 */ /* 0x000ee20000000800 */
[----:B0-----:R-:W-:Y:S01]  /*0080*/  ISETP.GE.AND P0, PT, R2, R13, PT ;  /* 0x0000000d0200720c */ /* 0x001fe20003f06270 */
[----:B--2---:R-:W-:Y:S01]  /*0090*/  IMAD R6, R13, UR4, RZ ;  /* 0x000000040d067c24 */ /* 0x004fe2000f8e02ff */
[----:B------:R-:W0:Y:S03]  /*00a0*/  LDCU.64 UR4, c[0x0][0x358] ;  /* 0x00006b00ff0477ac */ /* 0x000e260008000a00 */
[----:B------:R-:W-:-:S03]  /*00b0*/  IMAD.WIDE R6, R6, 0x4, RZ ;  /* 0x0000000406067825 */ /* 0x000fc600078e02ff */
[----:B-1----:R-:W-:-:S04]  /*00c0*/  IADD3 R8, P1, PT, R6, UR6, RZ ;  /* 0x0000000606087c10 */ /* 0x002fc8000ff3e0ff */
[----:B------:R-:W-:Y:S01]  /*00d0*/  IADD3.X R9, PT, PT, R7, UR7, RZ, P1, !PT ;  /* 0x0000000707097c10 */ /* 0x000fe20008ffe4ff */
[----:B------:R-:W-:Y:S08]  /*00e0*/  @P0 BRA `(.L_x_39) ;  /* 0x0000000400080947 */ /* 0x000ff00003800000 */
[----:B---3--:R-:W1:Y:S01]  /*00f0*/  I2F.U32.RP R12, R11 ;  /* 0x0000000b000c7306 */ /* 0x008e620000209000 */
[----:B------:R-:W-:Y:S01]  /*0100*/  IMAD.IADD R0, R2, 0x1, R11 ;  /* 0x0000000102007824 */ /* 0x000fe200078e020b */
[----:B------:R-:W-:Y:S01]  /*0110*/  ISETP.NE.U32.AND P2, PT, R11, RZ, PT ;  /* 0x000000ff0b00720c */ /* 0x000fe20003f45070 */
[----:B------:R-:W-:Y:S03]  /*0120*/  BSSY.RECONVERGENT B1, `(.L_x_40) ;  /* 0x000002d000017945 */ /* 0x000fe60003800200 */
[CC--:B------:R-:W-:Y:S02]  /*0130*/  ISETP.GE.U32.AND P0, PT, R0.reuse, R13.reuse, PT ;  /* 0x0000000d0000720c */ /* 0x0c0fe40003f06070 */
[----:B------:R-:W-:Y:S01]  /*0140*/  VIMNMX.U32 R3, PT, PT, R0, R13, !PT ;  /* 0x0000000d00037248 */ /* 0x000fe20007fe0000 */
[----:B-1----:R-:W1:Y:S02]  /*0150*/  MUFU.RCP R12, R12 ;  /* 0x0000000c000c7308 */ /* 0x002e640000001000 */
[----:B-1----:R-:W-:-:S06]  /*0160*/  VIADD R4, R12, 0xffffffe ;  /* 0x0ffffffe0c047836 */ /* 0x002fcc0000000000 */
[----:B------:R1:W2:Y:S02]  /*0170*/  F2I.FTZ.U32.TRUNC.NTZ R5, R4 ;  /* 0x0000000400057305 */ /* 0x0002a4000021f000 */
[----:B-1----:R-:W-:Y:S01]  /*0180*/  HFMA2 R4, -RZ, RZ, 0, 0 ;  /* 0x00000000ff047431 */ /* 0x002fe200000001ff */
[----:B--2---:R-:W-:-:S05]  /*0190*/  IADD3 R10, PT, PT, RZ, -R5, RZ ;  /* 0x80000005ff0a7210 */ /* 0x004fca0007ffe0ff */
[----:B------:R-:W-:Y:S01]  /*01a0*/  IMAD R15, R10, R11, RZ ;  /* 0x0000000b0a0f7224 */ /* 0x000fe200078e02ff */
[----:B------:R-:W-:-:S03]  /*01b0*/  SEL R10, RZ, 0x1, P0 ;  /* 0x00000001ff0a7807 */ /* 0x000fc60000000000 */
[----:B------:R-:W-:Y:S01]  /*01c0*/  IMAD.HI.U32 R5, R5, R15, R4 ;  /* 0x0000000f05057227 */ /* 0x000fe200078e0004 */
[----:B------:R-:W-:-:S05]  /*01d0*/  IADD3 R0, PT, PT, R3, -R0, -R10 ;  /* 0x8000000003007210 */ /* 0x000fca0007ffe80a */
[----:B------:R-:W-:-:S04]  /*01e0*/  IMAD.HI.U32 R5, R5, R0, RZ ;  /* 0x0000000005057227 */ /* 0x000fc800078e00ff */
[----:B------:R-:W-:-:S04]  /*01f0*/  IMAD.MOV R3, RZ, RZ, -R5 ;  /* 0x000000ffff037224 */ /* 0x000fc800078e0a05 */
[----:B------:R-:W-:-:S05]  /*0200*/  IMAD R0, R11, R3, R0 ;  /* 0x000000030b007224 */ /* 0x000fca00078e0200 */
[----:B------:R-:W-:-:S13]  /*0210*/  ISETP.GE.U32.AND P0, PT, R0, R11, PT ;  /* 0x0000000b0000720c */ /* 0x000fda0003f06070 */
[----:B------:R-:W-:Y:S01]  /*0220*/  @P0 IADD3 R0, PT, PT, R0, -R11, RZ ;  /* 0x8000000b00000210 */ /* 0x000fe20007ffe0ff */
[----:B------:R-:W-:-:S03]  /*0230*/  @P0 VIADD R5, R5, 0x1 ;  /* 0x0000000105050836 */ /* 0x000fc60000000000 */
[----:B------:R-:W-:-:S13]  /*0240*/  ISETP.GE.U32.AND P1, PT, R0, R11, PT ;  /* 0x0000000b0000720c */ /* 0x000fda0003f26070 */
[----:B------:R-:W-:Y:S02]  /*0250*/  @P1 IADD3 R5, PT, PT, R5, 0x1, RZ ;  /* 0x0000000105051810 */ /* 0x000fe40007ffe0ff */
[----:B------:R-:W-:-:S05]  /*0260*/  @!P2 LOP3.LUT R5, RZ, R11, RZ, 0x33, !PT ;  /* 0x0000000bff05a212 */ /* 0x000fca00078e33ff */
[----:B------:R-:W-:Y:S02]  /*0270*/  IMAD.IADD R3, R10, 0x1, R5 ;  /* 0x000000010a037824 */ /* 0x000fe400078e0205 */
[----:B------:R-:W-:-:S03]  /*0280*/  IMAD.MOV.U32 R10, RZ, RZ, R2 ;  /* 0x000000ffff0a7224 */ /* 0x000fc600078e0002 */
[C---:B------:R-:W-:Y:S02]  /*0290*/  LOP3.LUT R0, R3.reuse, 0x3, RZ, 0xc0, !PT ;  /* 0x0000000303007812 */ /* 0x040fe400078ec0ff */
[----:B------:R-:W-:Y:S02]  /*02a0*/  ISETP.GE.U32.AND P1, PT, R3, 0x3, PT ;  /* 0x000000030300780c */ /* 0x000fe40003f26070 */
[----:B------:R-:W-:Y:S02]  /*02b0*/  ISETP.NE.AND P0, PT, R0, 0x3, PT ;  /* 0x000000030000780c */ /* 0x000fe40003f05270 */
[----:B------:R-:W-:-:S11]  /*02c0*/  MOV R0, 0xff800000 ;  /* 0xff80000000007802 */ /* 0x000fd60000000f00 */
[----:B------:R-:W-:Y:S05]  /*02d0*/  @!P0 BRA `(.L_x_41) ;  /* 0x0000000000448947 */ /* 0x000fea0003800000 */
[----:B------:R-:W-:Y:S01]  /*02e0*/  IMAD.WIDE.U32 R4, R2, 0x4, R6 ;  /* 0x0000000402047825 */ /* 0x000fe200078e0006 */
[----:B------:R-:W-:Y:S02]  /*02f0*/  IADD3 R0, PT, PT, R3, 0x1, RZ ;  /* 0x0000000103007810 */ /* 0x000fe40007ffe0ff */
[----:B------:R-:W-:Y:S02]  /*0300*/  MOV R10, R2 ;  /* 0x00000002000a7202 */ /* 0x000fe40000000f00 */
[----:B------:R-:W-:Y:S01]  /*0310*/  LOP3.LUT R3, R0, 0x3, RZ, 0xc0, !PT ;  /* 0x0000000300037812 */ /* 0x000fe200078ec0ff */
[----:B------:R-:W-:Y:S01]  /*0320*/  IMAD.MOV.U32 R0, RZ, RZ, -0x800000 ;  /* 0xff800000ff007424 */ /* 0x000fe200078e00ff */
[----:B------:R-:W-:-:S03]  /*0330*/  IADD3 R4, P0, PT, R4, UR6, RZ ;  /* 0x0000000604047c10 */ /* 0x000fc6000ff1e0ff */
[----:B------:R-:W-:Y:S01]  /*0340*/  IMAD.MOV R3, RZ, RZ, -R3 ;  /* 0x000000ffff037224 */ /* 0x000fe200078e0a03 */
[----:B------:R-:W-:-:S09]  /*0350*/  IADD3.X R5, PT, PT, R5, UR7, RZ, P0, !PT ;  /* 0x0000000705057c10 */ /* 0x000fd200087fe4ff */
.L_x_42:
[----:B------:R-:W-:Y:S01]  /*0360*/  MOV R14, R4 ;  /* 0x00000004000e7202 */ /* 0x000fe20000000f00 */
[----:B------:R-:W-:-:S05]  /*0370*/  IMAD.MOV.U32 R15, RZ, RZ, R5 ;  /* 0x000000ffff0f7224 */ /* 0x000fca00078e0005 */
[----:B0-----:R-:W2:Y:S01]  /*0380*/  LDG.E R17, desc[UR4][R14.64] ;  /* 0x000000040e117981 */ /* 0x001ea2000c1e1900 */
[----:B------:R-:W-:Y:S01]  /*0390*/  IADD3 R3, PT, PT, R3, 0x1, RZ ;  /* 0x0000000103037810 */ /* 0x000fe20007ffe0ff */
[----:B------:R-:W-:-:S03]  /*03a0*/  IMAD.WIDE.U32 R4, R11, 0x4, R14 ;  /* 0x000000040b047825 */ /* 0x000fc600078e000e */
[----:B------:R-:W-:Y:S01]  /*03b0*/  ISETP.NE.AND P0, PT, R3, RZ, PT ;  /* 0x000000ff0300720c */ /* 0x000fe20003f05270 */
[----:B------:R-:W-:Y:S01]  /*03c0*/  IMAD.IADD R10, R11, 0x1, R10 ;  /* 0x000000010b0a7824 */ /* 0x000fe200078e020a */
[----:B--2---:R-:W-:-:S11]  /*03d0*/  FMNMX R0, R17, R0, !PT ;  /* 0x0000000011007209 */ /* 0x004fd60007800000 */
[----:B------:R-:W-:Y:S05]  /*03e0*/  @P0 BRA `(.L_x_42) ;  /* 0xfffffffc00dc0947 */ /* 0x000fea000383ffff */
.L_x_41:
[----:B0-----:R-:W-:Y:S05]  /*03f0*/  BSYNC.RECONVERGENT B1 ;  /* 0x0000000000017941 */ /* 0x001fea0003800200 */
.L_x_40:
[----:B------:R-:W-:Y:S05]  /*0400*/  @!P1 BRA `(.L_x_39) ;  /* 0x0000000000409947 */ /* 0x000fea0003800000 */
.L_x_43:
[----:B------:R-:W-:Y:S01]  /*0410*/  IADD3 R14, PT, PT, R11, R10, RZ ;  /* 0x0000000a0b0e7210 */ /* 0x000fe20007ffe0ff */
[----:B------:R-:W-:-:S04]  /*0420*/  IMAD.WIDE.U32 R4, R10, 0x4, R8 ;  /* 0x000000040a047825 */ /* 0x000fc800078e0008 */
[C---:B------:R-:W-:Y:S02]  /*0430*/  IMAD.IADD R16, R14.reuse, 0x1, R11 ;  /* 0x000000010e107824 */ /* 0x040fe400078e020b */
[--C-:B------:R-:W-:Y:S01]  /*0440*/  IMAD.WIDE.U32 R14, R14, 0x4, R8.reuse ;  /* 0x000000040e0e7825 */ /* 0x100fe200078e0008 */
[----:B------:R-:W2:Y:S02]  /*0450*/  LDG.E R5, desc[UR4][R4.64] ;  /* 0x0000000404057981 */ /* 0x000ea4000c1e1900 */
[C---:B------:R-:W-:Y:S01]  /*0460*/  IADD3 R10, PT, PT, R16.reuse, R11, RZ ;  /* 0x0000000b100a7210 */ /* 0x040fe20007ffe0ff */
[--C-:B------:R-:W-:Y:S02]  /*0470*/  IMAD.WIDE.U32 R16, R16, 0x4, R8.reuse ;  /* 0x0000000410107825 */ /* 0x100fe400078e0008 */
[----:B------:R-:W2:Y:S02]  /*0480*/  LDG.E R14, desc[UR4][R14.64] ;  /* 0x000000040e0e7981 */ /* 0x000ea4000c1e1900 */
[----:B------:R-:W-:-:S02]  /*0490*/  IMAD.WIDE.U32 R18, R10, 0x4, R8 ;  /* 0x000000040a127825 */ /* 0x000fc400078e0008 */
[----:B------:R-:W3:Y:S04]  /*04a0*/  LDG.E R17, desc[UR4][R16.64] ;  /* 0x0000000410117981 */ /* 0x000ee8000c1e1900 */
[----:B------:R-:W3:Y:S01]  /*04b0*/  LDG.E R18, desc[UR4][R18.64] ;  /* 0x0000000412127981 */ /* 0x000ee2000c1e1900 */
[----:B------:R-:W-:-:S05]  /*04c0*/  IMAD.IADD R10, R10, 0x1, R11 ;  /* 0x000000010a0a7824 */ /* 0x000fca00078e020b */
[----:B------:R-:W-:Y:S02]  /*04d0*/  ISETP.GE.AND P0, PT, R10, R13, PT ;  /* 0x0000000d0a00720c */ /* 0x000fe40003f06270 */
[----:B--2---:R-:W-:-:S04]  /*04e0*/  FMNMX3 R0, R0, R5, R14, !PT ;  /* 0x0000000500007276 */ /* 0x004fc8000780000e */
[----:B---3--:R-:W-:-:S07]  /*04f0*/  FMNMX3 R0, R0, R17, R18, !PT ;  /* 0x0000001100007276 */ /* 0x008fce0007800012 */
[----:B------:R-:W-:Y:S05]  /*0500*/  @!P0 BRA `(.L_x_43) ;  /* 0xfffffffc00c08947 */ /* 0x000fea000383ffff */
.L_x_39:
[----:B0-----:R-:W-:Y:S05]  /*0510*/  BSYNC.RECONVERGENT B0 ;  /* 0x0000000000007941 */ /* 0x001fea0003800200 */
.L_x_38:
[----:B------:R-:W0:Y:S01]  /*0520*/  SHFL.DOWN PT, R3, R0, 0x10, 0x1f ;  /* 0x0a001f0000037f89 */ /* 0x000e2200000e0000 */
[----:B------:R-:W1:Y:S01]  /*0530*/  LDCU.64 UR8, c[0x0][0x380] ;  /* 0x00007000ff0877ac */ /* 0x000e620008000a00 */
[----:B------:R-:W-:Y:S01]  /*0540*/  ISETP.GE.AND P0, PT, R2, R13, PT ;  /* 0x0000000d0200720c */ /* 0x000fe20003f06270 */
[----:B------:R-:W-:Y:S01]  /*0550*/  BSSY.RECONVERGENT B0, `(.L_x_44) ;  /* 0x00000b0000007945 */ /* 0x000fe20003800200 */
[----:B0-----:R-:W-:-:S05]  /*0560*/  FMNMX R3, R3, R0, !PT ;  /* 0x0000000003037209 */ /* 0x001fca0007800000 */
[----:B------:R-:W0:Y:S02]  /*0570*/  SHFL.DOWN PT, R4, R3, 0x8, 0x1f ;  /* 0x09001f0003047f89 */ /* 0x000e2400000e0000 */
[----:B0-----:R-:W-:Y:S02]  /*0580*/  FMNMX R10, R3, R4, !PT ;  /* 0x00000004030a7209 */ /* 0x001fe40007800000 */
[----:B-1----:R-:W-:-:S03]  /*0590*/  IADD3 R4, P1, PT, R6, UR8, RZ ;  /* 0x0000000806047c10 */ /* 0x002fc6000ff3e0ff */
[----:B------:R-:W0:Y:S02]  /*05a0*/  SHFL.DOWN PT, R5, R10, 0x4, 0x1f ;  /* 0x08801f000a057f89 */ /* 0x000e2400000e0000 */
[----:B0-----:R-:W-:Y:S01]  /*05b0*/  FMNMX R12, R10, R5, !PT ;  /* 0x000000050a0c7209 */ /* 0x001fe20007800000 */
[----:B------:R-:W-:-:S04]  /*05c0*/  HFMA2 R10, -RZ, RZ, 0, 0 ;  /* 0x00000000ff0a7431 */ /* 0x000fc800000001ff */
[----:B------:R-:W0:Y:S02]  /*05d0*/  SHFL.DOWN PT, R5, R12, 0x2, 0x1f ;  /* 0x08401f000c057f89 */ /* 0x000e2400000e0000 */
[----:B0-----:R-:W-:-:S05]  /*05e0*/  FMNMX R14, R12, R5, !PT ;  /* 0x000000050c0e7209 */ /* 0x001fca0007800000 */
[----:B------:R-:W0:Y:S02]  /*05f0*/  SHFL.DOWN PT, R5, R14, 0x1, 0x1f ;  /* 0x08201f000e057f89 */ /* 0x000e2400000e0000 */
[----:B0-----:R-:W-:Y:S02]  /*0600*/  FMNMX R15, R14, R5, !PT ;  /* 0x000000050e0f7209 */ /* 0x001fe40007800000 */
[----:B------:R-:W-:-:S03]  /*0610*/  IADD3.X R5, PT, PT, R7, UR9, RZ, P1, !PT ;  /* 0x0000000907057c10 */ /* 0x000fc60008ffe4ff */
[----:B------:R0:W1:Y:S01]  /*0620*/  SHFL.IDX PT, R0, R15, RZ, 0x1f ;  /* 0x00001fff0f007589 */ /* 0x00006200000e0000 */
[----:B------:R-:W-:Y:S05]  /*0630*/  @P0 BRA `(.L_x_45) ;  /* 0x0000000800840947 */ /* 0x000fea0003800000 */
[----:B---3--:R-:W2:Y:S01]  /*0640*/  I2F.U32.RP R16, R11 ;  /* 0x0000000b00107306 */ /* 0x008ea20000209000 */
[----:B------:R-:W-:Y:S01]  /*0650*/  IMAD.IADD R10, R2, 0x1, R11 ;  /* 0x00000001020a7824 */ /* 0x000fe200078e020b */
[----:B------:R-:W-:Y:S01]  /*0660*/  ISETP.NE.U32.AND P2, PT, R11, RZ, PT ;  /* 0x000000ff0b00720c */ /* 0x000fe20003f45070 */
[----:B------:R-:W-:Y:S03]  /*0670*/  BSSY.RECONVERGENT B1, `(.L_x_46) ;  /* 0x0000037000017945 */ /* 0x000fe60003800200 */
[CC--:B------:R-:W-:Y:S02]  /*0680*/  ISETP.GE.U32.AND P0, PT, R10.reuse, R13.reuse, PT ;  /* 0x0000000d0a00720c */ /* 0x0c0fe40003f06070 */
[----:B------:R-:W-:Y:S01]  /*0690*/  VIMNMX.U32 R3, PT, PT, R10, R13, !PT ;  /* 0x0000000d0a037248 */ /* 0x000fe20007fe0000 */
[----:B--2---:R-:W2:Y:S02]  /*06a0*/  MUFU.RCP R16, R16 ;  /* 0x0000001000107308 */ /* 0x004ea40000001000 */
[----:B--2---:R-:W-:-:S06]  /*06b0*/  VIADD R14, R16, 0xffffffe ;  /* 0x0ffffffe100e7836 */ /* 0x004fcc0000000000 */
[----:B0-----:R0:W2:Y:S02]  /*06c0*/  F2I.FTZ.U32.TRUNC.NTZ R15, R14 ;  /* 0x0000000e000f7305 */ /* 0x0010a4000021f000 */
[----:B0-----:R-:W-:Y:S02]  /*06d0*/  MOV R14, RZ ;  /* 0x000000ff000e7202 */ /* 0x001fe40000000f00 */
        /* <DEDUP_REMOVED lines=14> */
[----:B------:R-:W-:-:S05]  /*07c0*/  IMAD.IADD R3, R12, 0x1, R17 ;  /* 0x000000010c037824 */ /* 0x000fca00078e0211 */
[C---:B------:R-:W-:Y:S02]  /*07d0*/  LOP3.LUT R10, R3.reuse, 0x3, RZ, 0xc0, !PT ;  /* 0x00000003030a7812 */ /* 0x040fe400078ec0ff */
[C---:B------:R-:W-:Y:S02]  /*07e0*/  ISETP.GE.U32.AND P0, PT, R3.reuse, 0x3, PT ;  /* 0x000000030300780c */ /* 0x040fe40003f06070 */
[C---:B------:R-:W-:Y:S02]  /*07f0*/  ISETP.NE.AND P3, PT, R10.reuse, 0x3, PT ;  /* 0x000000030a00780c */ /* 0x040fe40003f65270 */
[C---:B------:R-:W-:Y:S02]  /*0800*/  ISETP.GE.U32.AND P2, PT, R3.reuse, 0x3, PT ;  /* 0x000000030300780c */ /* 0x040fe40003f46070 */
[----:B------:R-:W-:Y:S02]  /*0810*/  IADD3 R3, PT, PT, R3, 0x1, RZ ;  /* 0x0000000103037810 */ /* 0x000fe40007ffe0ff */
[----:B------:R-:W-:Y:S01]  /*0820*/  ISETP.NE.AND P1, PT, R10, 0x3, PT ;  /* 0x000000030a00780c */ /* 0x000fe20003f25270 */
[----:B------:R-:W-:Y:S01]  /*0830*/  IMAD.MOV.U32 R10, RZ, RZ, R2 ;  /* 0x000000ffff0a7224 */ /* 0x000fe200078e0002 */
[----:B------:R-:W-:-:S05]  /*0840*/  LOP3.LUT R3, R3, 0x3, RZ, 0xc0, !PT ;  /* 0x0000000303037812 */ /* 0x000fca00078ec0ff */
[----:B------:R-:W-:Y:S06]  /*0850*/  @!P3 BRA `(.L_x_47) ;  /* 0x000000000060b947 */ /* 0x000fec0003800000 */
[C---:B------:R-:W-:Y:S01]  /*0860*/  IMAD R10, R3.reuse, R11, R2 ;  /* 0x0000000b030a7224 */ /* 0x040fe200078e0202 */
[----:B------:R-:W-:Y:S01]  /*0870*/  IADD3 R12, PT, PT, -R3, RZ, RZ ;  /* 0x000000ff030c7210 */ /* 0x000fe20007ffe1ff */
[----:B------:R-:W-:-:S07]  /*0880*/  IMAD.WIDE.U32 R14, R2, 0x4, R6 ;  /* 0x00000004020e7825 */ /* 0x000fce00078e0006 */
.L_x_48:
[----:B------:R-:W-:-:S04]  /*0890*/  IADD3 R18, P3, PT, R14, UR6, RZ ;  /* 0x000000060e127c10 */ /* 0x000fc8000ff7e0ff */
[----:B0-----:R-:W-:-:S06]  /*08a0*/  IADD3.X R19, PT, PT, R15, UR7, RZ, P3, !PT ;  /* 0x000000070f137c10 */ /* 0x001fcc0009ffe4ff */
[----:B------:R-:W1:Y:S01]  /*08b0*/  LDG.E R19, desc[UR4][R18.64] ;  /* 0x0000000412137981 */ /* 0x000e62000c1e1900 */
[----:B------:R-:W-:Y:S01]  /*08c0*/  IMAD.MOV.U32 R17, RZ, RZ, 0x3bbb989d ;  /* 0x3bbb989dff117424 */ /* 0x000fe200078e00ff */
[----:B------:R-:W-:Y:S02]  /*08d0*/  MOV R20, 0x437c0000 ;  /* 0x437c000000147802 */ /* 0x000fe40000000f00 */
[----:B------:R-:W-:Y:S01]  /*08e0*/  IADD3 R12, PT, PT, R12, 0x1, RZ ;  /* 0x000000010c0c7810 */ /* 0x000fe20007ffe0ff */
[----:B-1----:R-:W-:-:S04]  /*08f0*/  FADD R16, -R0, R19 ;  /* 0x0000001300107221 */ /* 0x002fc80000000100 */
[----:B------:R-:W-:-:S04]  /*0900*/  FFMA.SAT R17, R16, R17, 0.5 ;  /* 0x3f00000010117423 */ /* 0x000fc80000002011 */
[----:B------:R-:W-:-:S04]  /*0910*/  FFMA.RM R17, R17, R20, 12582913 ;  /* 0x4b40000111117423 */ /* 0x000fc80000004014 */
[C---:B------:R-:W-:Y:S01]  /*0920*/  FADD R21, R17.reuse, -12583039 ;  /* 0xcb40007f11157421 */ /* 0x040fe20000000000 */
[----:B------:R-:W-:-:S03]  /*0930*/  IMAD.SHL.U32 R18, R17, 0x800000, RZ ;  /* 0x0080000011127824 */ /* 0x000fc600078e00ff */
[----:B------:R-:W-:-:S04]  /*0940*/  FFMA R21, R16, 1.4426950216293334961, -R21 ;  /* 0x3fb8aa3b10157823 */ /* 0x000fc80000000815 */
[----:B------:R-:W-:Y:S01]  /*0950*/  FFMA R21, R16, 1.925963033500011079e-08, R21 ;  /* 0x32a5706010157823 */ /* 0x000fe20000000015 */
[----:B------:R-:W-:-:S04]  /*0960*/  IADD3 R16, P3, PT, R14, UR8, RZ ;  /* 0x000000080e107c10 */ /* 0x000fc8000ff7e0ff */
[----:B------:R-:W-:Y:S01]  /*0970*/  IADD3.X R17, PT, PT, R15, UR9, RZ, P3, !PT ;  /* 0x000000090f117c10 */ /* 0x000fe20009ffe4ff */
[----:B------:R-:W0:Y:S01]  /*0980*/  MUFU.EX2 R21, R21 ;  /* 0x0000001500157308 */ /* 0x000e220000000800 */
[----:B------:R-:W-:Y:S01]  /*0990*/  ISETP.NE.AND P3, PT, R12, RZ, PT ;  /* 0x000000ff0c00720c */ /* 0x000fe20003f65270 */
[----:B------:R-:W-:-:S04]  /*09a0*/  IMAD.WIDE.U32 R14, R11, 0x4, R14 ;  /* 0x000000040b0e7825 */ /* 0x000fc800078e000e */
[----:B0-----:R-:W-:-:S05]  /*09b0*/  FMUL R19, R18, R21 ;  /* 0x0000001512137220 */ /* 0x001fca0000400000 */
[----:B------:R0:W-:Y:S03]  /*09c0*/  STG.E desc[UR4][R16.64], R19 ;  /* 0x0000001310007986 */ /* 0x0001e6000c101904 */
[----:B------:R-:W-:Y:S05]  /*09d0*/  @P3 BRA `(.L_x_48) ;  /* 0xfffffffc00ac3947 */ /* 0x000fea000383ffff */
.L_x_47:
[----:B------:R-:W-:Y:S05]  /*09e0*/  BSYNC.RECONVERGENT B1 ;  /* 0x0000000000017941 */ /* 0x000fea0003800200 */
.L_x_46:
[----:B------:R-:W-:Y:S04]  /*09f0*/  BSSY.RECONVERGENT B1, `(.L_x_49) ;  /* 0x000003e000017945 */ /* 0x000fe80003800200 */
[----:B------:R-:W-:Y:S05]  /*0a00*/  @!P0 BRA `(.L_x_50) ;  /* 0x0000000000f08947 */ /* 0x000fea0003800000 */
.L_x_51:
[----:B0-2---:R-:W-:-:S06]  /*0a10*/  IMAD.WIDE.U32 R16, R10, 0x4, R8 ;  /* 0x000000040a107825 */ /* 0x005fcc00078e0008 */
[----:B------:R-:W1:Y:S01]  /*0a20*/  LDG.E R17, desc[UR4][R16.64] ;  /* 0x0000000410117981 */ /* 0x000e62000c1e1900 */
[----:B------:R-:W-:Y:S02]  /*0a30*/  HFMA2 R14, -RZ, RZ, 3.7421875, 0 ;  /* 0x437c0000ff0e7431 */ /* 0x000fe400000001ff */
[----:B------:R-:W-:Y:S02]  /*0a40*/  IMAD.MOV.U32 R12, RZ, RZ, 0x3bbb989d ;  /* 0x3bbb989dff0c7424 */ /* 0x000fe400078e00ff */
[----:B-1----:R-:W-:Y:S01]  /*0a50*/  FADD R15, -R0, R17 ;  /* 0x00000011000f7221 */ /* 0x002fe20000000100 */
[----:B------:R-:W-:-:S04]  /*0a60*/  IMAD.WIDE.U32 R16, R10, 0x4, R4 ;  /* 0x000000040a107825 */ /* 0x000fc800078e0004 */
[----:B------:R-:W-:-:S04]  /*0a70*/  FFMA.SAT R19, R15, R12, 0.5 ;  /* 0x3f0000000f137423 */ /* 0x000fc8000000200c */
[----:B------:R-:W-:-:S04]  /*0a80*/  FFMA.RM R19, R19, R14, 12582913 ;  /* 0x4b40000113137423 */ /* 0x000fc8000000400e */
[C---:B------:R-:W-:Y:S01]  /*0a90*/  FADD R18, R19.reuse, -12583039 ;  /* 0xcb40007f13127421 */ /* 0x040fe20000000000 */
[----:B------:R-:W-:-:S03]  /*0aa0*/  IMAD.SHL.U32 R19, R19, 0x800000, RZ ;  /* 0x0080000013137824 */ /* 0x000fc600078e00ff */
[----:B------:R-:W-:-:S04]  /*0ab0*/  FFMA R18, R15, 1.4426950216293334961, -R18 ;  /* 0x3fb8aa3b0f127823 */ /* 0x000fc80000000812 */
[----:B------:R-:W-:Y:S01]  /*0ac0*/  FFMA R18, R15, 1.925963033500011079e-08, R18 ;  /* 0x32a570600f127823 */ /* 0x000fe20000000012 */
[----:B------:R-:W-:-:S05]  /*0ad0*/  IADD3 R15, PT, PT, R11, R10, RZ ;  /* 0x0000000a0b0f7210 */ /* 0x000fca0007ffe0ff */
[----:B------:R-:W0:Y:S01]  /*0ae0*/  MUFU.EX2 R18, R18 ;  /* 0x0000001200127308 */ /* 0x000e220000000800 */
[----:B------:R-:W-:-:S04]  /*0af0*/  IMAD.WIDE.U32 R20, R15, 0x4, R8 ;  /* 0x000000040f147825 */ /* 0x000fc800078e0008 */
[----:B0-----:R-:W-:-:S05]  /*0b00*/  FMUL R23, R19, R18 ;  /* 0x0000001213177220 */ /* 0x001fca0000400000 */
[----:B------:R0:W-:Y:S04]  /*0b10*/  STG.E desc[UR4][R16.64], R23 ;  /* 0x0000001710007986 */ /* 0x0001e8000c101904 */
[----:B------:R-:W2:Y:S01]  /*0b20*/  LDG.E R21, desc[UR4][R20.64] ;  /* 0x0000000414157981 */ /* 0x000ea2000c1e1900 */
[----:B0-----:R-:W-:-:S04]  /*0b30*/  IMAD.WIDE.U32 R16, R15, 0x4, R4 ;  /* 0x000000040f107825 */ /* 0x001fc800078e0004 */
[----:B--2---:R-:W-:-:S04]  /*0b40*/  FADD R19, -R0, R21 ;  /* 0x0000001500137221 */ /* 0x004fc80000000100 */
        /* <DEDUP_REMOVED lines=25> */
[----:B------:R-:W3:Y:S02]  /*0ce0*/  LDG.E R19, desc[UR4][R18.64] ;  /* 0x0000000412137981 */ /* 0x000ee4000c1e1900 */
[----:B---3--:R-:W-:-:S04]  /*0cf0*/  FADD R21, -R0, R19 ;  /* 0x0000001300157221 */ /* 0x008fc80000000100 */
[----:B------:R-:W-:-:S04]  /*0d00*/  FFMA.SAT R25, R21, R12, 0.5 ;  /* 0x3f00000015197423 */ /* 0x000fc8000000200c */
[----:B------:R-:W-:-:S04]  /*0d10*/  FFMA.RM R25, R25, R14, 12582913 ;  /* 0x4b40000119197423 */ /* 0x000fc8000000400e */
[C---:B------:R-:W-:Y:S01]  /*0d20*/  FADD R10, R25.reuse, -12583039 ;  /* 0xcb40007f190a7421 */ /* 0x040fe20000000000 */
[----:B------:R-:W-:-:S03]  /*0d30*/  IMAD.SHL.U32 R25, R25, 0x800000, RZ ;  /* 0x0080000019197824 */ /* 0x000fc600078e00ff */
[----:B------:R-:W-:-:S04]  /*0d40*/  FFMA R10, R21, 1.4426950216293334961, -R10 ;  /* 0x3fb8aa3b150a7823 */ /* 0x000fc8000000080a */
[----:B------:R-:W-:Y:S01]  /*0d50*/  FFMA R12, R21, 1.925963033500011079e-08, R10 ;  /* 0x32a57060150c7823 */ /* 0x000fe2000000000a */
[C---:B------:R-:W-:Y:S01]  /*0d60*/  IMAD.WIDE.U32 R20, R15.reuse, 0x4, R4 ;  /* 0x000000040f147825 */ /* 0x040fe200078e0004 */
[----:B------:R-:W-:-:S04]  /*0d70*/  IADD3 R10, PT, PT, R15, R11, RZ ;  /* 0x0000000b0f0a7210 */ /* 0x000fc80007ffe0ff */
[----:B------:R-:W0:Y:S01]  /*0d80*/  MUFU.EX2 R12, R12 ;  /* 0x0000000c000c7308 */ /* 0x000e220000000800 */
[----:B------:R-:W-:Y:S01]  /*0d90*/  ISETP.GE.AND P0, PT, R10, R13, PT ;  /* 0x0000000d0a00720c */ /* 0x000fe20003f06270 */
[----:B0-----:R-:W-:-:S05]  /*0da0*/  FMUL R25, R25, R12 ;  /* 0x0000000c19197220 */ /* 0x001fca0000400000 */
[----:B------:R2:W-:Y:S07]  /*0db0*/  STG.E desc[UR4][R20.64], R25 ;  /* 0x0000001914007986 */ /* 0x0005ee000c101904 */
[----:B------:R-:W-:Y:S05]  /*0dc0*/  @!P0 BRA `(.L_x_51) ;  /* 0xfffffffc00108947 */ /* 0x000fea000383ffff */
.L_x_50:
[----:B------:R-:W-:Y:S05]  /*0dd0*/  BSYNC.RECONVERGENT B1 ;  /* 0x0000000000017941 */ /* 0x000fea0003800200 */
.L_x_49:
[----:B------:R-:W-:Y:S01]  /*0de0*/  BSSY.RECONVERGENT B1, `(.L_x_52) ;  /* 0x0000013000017945 */ /* 0x000fe20003800200 */
[----:B------:R-:W-:Y:S01]  /*0df0*/  IMAD.MOV.U32 R10, RZ, RZ, RZ ;  /* 0x000000ffff0a7224 */ /* 0x000fe200078e00ff */
[----:B-1----:R-:W-:Y:S02]  /*0e00*/  MOV R0, R2 ;  /* 0x0000000200007202 */ /* 0x002fe40000000f00 */
[----:B------:R-:W-:Y:S05]  /*0e10*/  @!P1 BRA `(.L_x_53) ;  /* 0x00000000003c9947 */ /* 0x000fea0003800000 */
[----:B------:R-:W-:-:S04]  /*0e20*/  IMAD.WIDE.U32 R8, R2, 0x4, R6 ;  /* 0x0000000402087825 */ /* 0x000fc800078e0006 */
[----:B------:R-:W-:Y:S02]  /*0e30*/  HFMA2 R10, -RZ, RZ, 0, 0 ;  /* 0x00000000ff0a7431 */ /* 0x000fe400000001ff */
[----:B------:R-:W-:Y:S01]  /*0e40*/  IMAD.MOV R3, RZ, RZ, -R3 ;  /* 0x000000ffff037224 */ /* 0x000fe200078e0a03 */
[----:B------:R-:W-:Y:S01]  /*0e50*/  IADD3 R8, P0, PT, R8, UR8, RZ ;  /* 0x0000000808087c10 */ /* 0x000fe2000ff1e0ff */
[----:B------:R-:W-:-:S03]  /*0e60*/  IMAD.MOV.U32 R0, RZ, RZ, R2 ;  /* 0x000000ffff007224 */ /* 0x000fc600078e0002 */
[----:B------:R-:W-:-:S09]  /*0e70*/  IADD3.X R9, PT, PT, R9, UR9, RZ, P0, !PT ;  /* 0x0000000909097c10 */ /* 0x000fd200087fe4ff */
.L_x_54:
[----:B------:R-:W-:Y:S01]  /*0e80*/  MOV R14, R8 ;  /* 0x00000008000e7202 */ /* 0x000fe20000000f00 */
[----:B------:R-:W-:-:S05]  /*0e90*/  IMAD.MOV.U32 R15, RZ, RZ, R9 ;  /* 0x000000ffff0f7224 */ /* 0x000fca00078e0009 */
[----:B0-2---:R-:W2:Y:S01]  /*0ea0*/  LDG.E R17, desc[UR4][R14.64] ;  /* 0x000000040e117981 */ /* 0x005ea2000c1e1900 */
[----:B------:R-:W-:Y:S01]  /*0eb0*/  IADD3 R3, PT, PT, R3, 0x1, RZ ;  /* 0x0000000103037810 */ /* 0x000fe20007ffe0ff */
[----:B------:R-:W-:-:S03]  /*0ec0*/  IMAD.WIDE.U32 R8, R11, 0x4, R14 ;  /* 0x000000040b087825 */ /* 0x000fc600078e000e */
[----:B------:R-:W-:Y:S01]  /*0ed0*/  ISETP.NE.AND P0, PT, R3, RZ, PT ;  /* 0x000000ff0300720c */ /* 0x000fe20003f05270 */
[----:B------:R-:W-:Y:S02]  /*0ee0*/  IMAD.IADD R0, R11, 0x1, R0 ;  /* 0x000000010b007824 */ /* 0x000fe400078e0200 */
[----:B--2---:R-:W-:-:S10]  /*0ef0*/  FADD R10, R17, R10 ;  /* 0x0000000a110a7221 */ /* 0x004fd40000000000 */
[----:B------:R-:W-:Y:S05]  /*0f00*/  @P0 BRA `(.L_x_54) ;  /* 0xfffffffc00dc0947 */ /* 0x000fea000383ffff */
.L_x_53:
[----:B------:R-:W-:Y:S05]  /*0f10*/  BSYNC.RECONVERGENT B1 ;  /* 0x0000000000017941 */ /* 0x000fea0003800200 */
.L_x_52:
[----:B------:R-:W-:Y:S05]  /*0f20*/  @!P2 BRA `(.L_x_45) ;  /* 0x000000000048a947 */ /* 0x000fea0003800000 */
.L_x_55:
[----:B------:R-:W-:Y:S01]  /*0f30*/  IADD3 R14, PT, PT, R11, R0, RZ ;  /* 0x000000000b0e7210 */ /* 0x000fe20007ffe0ff */
[----:B------:R-:W-:-:S04]  /*0f40*/  IMAD.WIDE.U32 R8, R0, 0x4, R4 ;  /* 0x0000000400087825 */ /* 0x000fc800078e0004 */
[C---:B0-2---:R-:W-:Y:S02]  /*0f50*/  IMAD.IADD R16, R14.reuse, 0x1, R11 ;  /* 0x000000010e107824 */ /* 0x045fe400078e020b */
[--C-:B------:R-:W-:Y:S01]  /*0f60*/  IMAD.WIDE.U32 R14, R14, 0x4, R4.reuse ;  /* 0x000000040e0e7825 */ /* 0x100fe200078e0004 */
[----:B------:R-:W2:Y:S02]  /*0f70*/  LDG.E R9, desc[UR4][R8.64] ;  /* 0x0000000408097981 */ /* 0x000ea4000c1e1900 */
[C---:B------:R-:W-:Y:S01]  /*0f80*/  IADD3 R0, PT, PT, R16.reuse, R11, RZ ;  /* 0x0000000b10007210 */ /* 0x040fe20007ffe0ff */
[--C-:B------:R-:W-:Y:S02]  /*0f90*/  IMAD.WIDE.U32 R16, R16, 0x4, R4.reuse ;  /* 0x0000000410107825 */ /* 0x100fe400078e0004 */
[----:B------:R-:W3:Y:S02]  /*0fa0*/  LDG.E R15, desc[UR4][R14.64] ;  /* 0x000000040e0f7981 */ /* 0x000ee4000c1e1900 */
[----:B------:R-:W-:-:S02]  /*0fb0*/  IMAD.WIDE.U32 R18, R0, 0x4, R4 ;  /* 0x0000000400127825 */ /* 0x000fc400078e0004 */
[----:B------:R-:W4:Y:S04]  /*0fc0*/  LDG.E R17, desc[UR4][R16.64] ;  /* 0x0000000410117981 */ /* 0x000f28000c1e1900 */
[----:B------:R-:W5:Y:S01]  /*0fd0*/  LDG.E R19, desc[UR4][R18.64] ;  /* 0x0000000412137981 */ /* 0x000f62000c1e1900 */
[----:B------:R-:W-:-:S05]  /*0fe0*/  IMAD.IADD R0, R0, 0x1, R11 ;  /* 0x0000000100007824 */ /* 0x000fca00078e020b */
[----:B------:R-:W-:Y:S01]  /*0ff0*/  ISETP.GE.AND P0, PT, R0, R13, PT ;  /* 0x0000000d0000720c */ /* 0x000fe20003f06270 */
[----:B--2---:R-:W-:-:S04]  /*1000*/  FADD R10, R9, R10 ;  /* 0x0000000a090a7221 */ /* 0x004fc80000000000 */
[----:B---3--:R-:W-:-:S04]  /*1010*/  FADD R10, R10, R15 ;  /* 0x0000000f0a0a7221 */ /* 0x008fc80000000000 */
[----:B----4-:R-:W-:-:S04]  /*1020*/  FADD R10, R10, R17 ;  /* 0x000000110a0a7221 */ /* 0x010fc80000000000 */
[----:B-----5:R-:W-:Y:S01]  /*1030*/  FADD R10, R10, R19 ;  /* 0x000000130a0a7221 */ /* 0x020fe20000000000 */
[----:B------:R-:W-:Y:S06]  /*1040*/  @!P0 BRA `(.L_x_55) ;  /* 0xfffffffc00b88947 */ /* 0x000fec000383ffff */
.L_x_45:
[----:B------:R-:W-:Y:S05]  /*1050*/  BSYNC.RECONVERGENT B0 ;  /* 0x0000000000007941 */ /* 0x000fea0003800200 */
.L_x_44:
[----:B------:R-:W1:Y:S01]  /*1060*/  SHFL.DOWN PT, R3, R10, 0x10, 0x1f ;  /* 0x0a001f000a037f89 */ /* 0x000e6200000e0000 */
[----:B------:R-:W-:Y:S01]  /*1070*/  ISETP.GE.AND P0, PT, R2, R13, PT ;  /* 0x0000000d0200720c */ /* 0x000fe20003f06270 */
[----:B-1----:R-:W-:-:S05]  /*1080*/  FADD R0, R3, R10 ;  /* 0x0000000a03007221 */ /* 0x002fca0000000000 */
[----:B------:R-:W1:Y:S02]  /*1090*/  SHFL.DOWN PT, R3, R0, 0x8, 0x1f ;  /* 0x09001f0000037f89 */ /* 0x000e6400000e0000 */
[----:B-1----:R-:W-:-:S05]  /*10a0*/  FADD R8, R0, R3 ;  /* 0x0000000300087221 */ /* 0x002fca0000000000 */
[----:B------:R-:W1:Y:S02]  /*10b0*/  SHFL.DOWN PT, R3, R8, 0x4, 0x1f ;  /* 0x08801f0008037f89 */ /* 0x000e6400000e0000 */
[----:B-1----:R-:W-:-:S05]  /*10c0*/  FADD R9, R8, R3 ;  /* 0x0000000308097221 */ /* 0x002fca0000000000 */
[----:B------:R-:W1:Y:S02]  /*10d0*/  SHFL.DOWN PT, R12, R9, 0x2, 0x1f ;  /* 0x08401f00090c7f89 */ /* 0x000e6400000e0000 */
[----:B-1----:R-:W-:-:S05]  /*10e0*/  FADD R12, R9, R12 ;  /* 0x0000000c090c7221 */ /* 0x002fca0000000000 */
[----:B------:R-:W1:Y:S02]  /*10f0*/  SHFL.DOWN PT, R3, R12, 0x1, 0x1f ;  /* 0x08201f000c037f89 */ /* 0x000e6400000e0000 */
[----:B-1----:R-:W-:-:S06]  /*1100*/  FADD R3, R12, R3 ;  /* 0x000000030c037221 */ /* 0x002fcc0000000000 */
[----:B------:R-:W1:Y:S01]  /*1110*/  SHFL.IDX PT, R3, R3, RZ, 0x1f ;  /* 0x00001fff03037589 */ /* 0x000e6200000e0000 */
[----:B------:R-:W-:Y:S05]  /*1120*/  @P0 EXIT ;  /* 0x000000000000094d */ /* 0x000fea0003800000 */
[----:B---3--:R-:W3:Y:S01]  /*1130*/  I2F.U32.RP R12, R11 ;  /* 0x0000000b000c7306 */ /* 0x008ee20000209000 */
[----:B------:R-:W-:Y:S01]  /*1140*/  IADD3 R0, PT, PT, R2, R11, RZ ;  /* 0x0000000b02007210 */ /* 0x000fe20007ffe0ff */
[----:B------:R-:W-:Y:S01]  /*1150*/  BSSY.RECONVERGENT B0, `(.L_x_56) ;  /* 0x0000035000007945 */ /* 0x000fe20003800200 */
[----:B------:R-:W-:Y:S02]  /*1160*/  ISETP.NE.U32.AND P2, PT, R11, RZ, PT ;  /* 0x000000ff0b00720c */ /* 0x000fe40003f45070 */
[CC--:B------:R-:W-:Y:S02]  /*1170*/  ISETP.GE.U32.AND P0, PT, R0.reuse, R13.reuse, PT ;  /* 0x0000000d0000720c */ /* 0x0c0fe40003f06070 */
[----:B------:R-:W-:Y:S01]  /*1180*/  VIMNMX.U32 R13, PT, PT, R0, R13, !PT ;  /* 0x0000000d000d7248 */ /* 0x000fe20007fe0000 */
[----:B---3--:R-:W3:Y:S02]  /*1190*/  MUFU.RCP R12, R12 ;  /* 0x0000000c000c7308 */ /* 0x008ee40000001000 */
[----:B---3--:R-:W-:-:S06]  /*11a0*/  IADD3 R8, PT, PT, R12, 0xffffffe, RZ ;  /* 0x0ffffffe0c087810 */ /* 0x008fcc0007ffe0ff */
[----:B------:R3:W4:Y:S02]  /*11b0*/  F2I.FTZ.U32.TRUNC.NTZ R9, R8 ;  /* 0x0000000800097305 */ /* 0x000724000021f000 */
[----:B---3--:R-:W-:Y:S02]  /*11c0*/  IMAD.MOV.U32 R8, RZ, RZ, RZ ;  /* 0x000000ffff087224 */ /* 0x008fe400078e00ff */
[----:B----4-:R-:W-:-:S04]  /*11d0*/  IMAD.MOV R10, RZ, RZ, -R9 ;  /* 0x000000ffff0a7224 */ /* 0x010fc800078e0a09 */
[----:B0-----:R-:W-:Y:S01]  /*11e0*/  IMAD R15, R10, R11, RZ ;  /* 0x0000000b0a0f7224 */ /* 0x001fe200078e02ff */
[----:B------:R-:W-:-:S03]  /*11f0*/  SEL R10, RZ, 0x1, P0 ;  /* 0x00000001ff0a7807 */ /* 0x000fc60000000000 */
[----:B------:R-:W-:Y:S01]  /*1200*/  IMAD.HI.U32 R15, R9, R15, R8 ;  /* 0x0000000f090f7227 */ /* 0x000fe200078e0008 */
[----:B------:R-:W-:-:S05]  /*1210*/  IADD3 R0, PT, PT, R13, -R0, -R10 ;  /* 0x800000000d007210 */ /* 0x000fca0007ffe80a */
[----:B------:R-:W-:-:S05]  /*1220*/  IMAD.HI.U32 R15, R15, R0, RZ ;  /* 0x000000000f0f7227 */ /* 0x000fca00078e00ff */
[----:B------:R-:W-:-:S05]  /*1230*/  IADD3 R8, PT, PT, -R15, RZ, RZ ;  /* 0x000000ff0f087210 */ /* 0x000fca0007ffe1ff */
[----:B------:R-:W-:-:S05]  /*1240*/  IMAD R0, R11, R8, R0 ;  /* 0x000000080b007224 */ /* 0x000fca00078e0200 */
[----:B------:R-:W-:-:S13]  /*1250*/  ISETP.GE.U32.AND P0, PT, R0, R11, PT ;  /* 0x0000000b0000720c */ /* 0x000fda0003f06070 */
[----:B------:R-:W-:Y:S01]  /*1260*/  @P0 IMAD.IADD R0, R0, 0x1, -R11 ;  /* 0x0000000100000824 */ /* 0x000fe200078e0a0b */
[----:B------:R-:W-:-:S04]  /*1270*/  @P0 IADD3 R15, PT, PT, R15, 0x1, RZ ;  /* 0x000000010f0f0810 */ /* 0x000fc80007ffe0ff */
[----:B------:R-:W-:-:S13]  /*1280*/  ISETP.GE.U32.AND P1, PT, R0, R11, PT ;  /* 0x0000000b0000720c */ /* 0x000fda0003f26070 */
[----:B------:R-:W-:Y:S01]  /*1290*/  @P1 VIADD R15, R15, 0x1 ;  /* 0x000000010f0f1836 */ /* 0x000fe20000000000 */
[----:B------:R-:W-:-:S04]  /*12a0*/  @!P2 LOP3.LUT R15, RZ, R11, RZ, 0x33, !PT ;  /* 0x0000000bff0fa212 */ /* 0x000fc800078e33ff */
[----:B------:R-:W-:-:S04]  /*12b0*/  IADD3 R8, PT, PT, R10, R15, RZ ;  /* 0x0000000f0a087210 */ /* 0x000fc80007ffe0ff */
[----:B------:R-:W-:-:S04]  /*12c0*/  LOP3.LUT R0, R8, 0x3, RZ, 0xc0, !PT ;  /* 0x0000000308007812 */ /* 0x000fc800078ec0ff */
[----:B------:R-:W-:-:S13]  /*12d0*/  ISETP.NE.AND P0, PT, R0, 0x3, PT ;  /* 0x000000030000780c */ /* 0x000fda0003f05270 */
[----:B------:R-:W-:Y:S05]  /*12e0*/  @!P0 BRA `(.L_x_57) ;  /* 0x00000000006c8947 */ /* 0x000fea0003800000 */
[----:B------:R-:W-:Y:S02]  /*12f0*/  VIADD R0, R8, 0x1 ;  /* 0x0000000108007836 */ /* 0x000fe40000000000 */
[----:B------:R-:W-:-:S03]  /*1300*/  IMAD.WIDE.U32 R6, R2, 0x4, R6 ;  /* 0x0000000402067825 */ /* 0x000fc600078e0006 */
[----:B------:R-:W-:Y:S02]  /*1310*/  LOP3.LUT R0, R0, 0x3, RZ, 0xc0, !PT ;  /* 0x0000000300007812 */ /* 0x000fe400078ec0ff */
[----:B------:R-:W-:Y:S02]  /*1320*/  IADD3 R12, P0, PT, R6, UR8, RZ ;  /* 0x00000008060c7c10 */ /* 0x000fe4000ff1e0ff */
[C---:B------:R-:W-:Y:S01]  /*1330*/  IADD3 R9, PT, PT, -R0.reuse, RZ, RZ ;  /* 0x000000ff00097210 */ /* 0x040fe20007ffe1ff */
[----:B------:R-:W-:Y:S01]  /*1340*/  IMAD R2, R0, R11, R2 ;  /* 0x0000000b00027224 */ /* 0x000fe200078e0202 */
[----:B------:R-:W-:-:S09]  /*1350*/  IADD3.X R13, PT, PT, R7, UR9, RZ, P0, !PT ;  /* 0x00000009070d7c10 */ /* 0x000fd200087fe4ff */
.L_x_60:
[----:B0-----:R-:W-:Y:S01]  /*1360*/  IMAD.MOV.U32 R6, RZ, RZ, R12 ;  /* 0x000000ffff067224 */ /* 0x001fe200078e000c */
[----:B------:R-:W-:-:S05]  /*1370*/  MOV R7, R13 ;  /* 0x0000000d00077202 */ /* 0x000fca0000000f00 */
[----:B------:R-:W3:Y:S01]  /*1380*/  LDG.E R0, desc[UR4][R6.64] ;  /* 0x0000000406007981 */ /* 0x000ee2000c1e1900 */
[----:B-1----:R-:W0:Y:S01]  /*1390*/  MUFU.RCP R10, R3 ;  /* 0x00000003000a7308 */ /* 0x002e220000001000 */
[----:B------:R-:W-:Y:S01]  /*13a0*/  VIADD R9, R9, 0x1 ;  /* 0x0000000109097836 */ /* 0x000fe20000000000 */
[----:B------:R-:W-:Y:S04]  /*13b0*/  BSSY.RECONVERGENT B1, `(.L_x_58) ;  /* 0x000000b000017945 */ /* 0x000fe80003800200 */
[----:B------:R-:W-:Y:S01]  /*13c0*/  ISETP.NE.AND P2, PT, R9, RZ, PT ;  /* 0x000000ff0900720c */ /* 0x000fe20003f45270 */
[----:B0-----:R-:W-:-:S04]  /*13d0*/  FFMA R13, -R3, R10, 1 ;  /* 0x3f800000030d7423 */ /* 0x001fc8000000010a */
[----:B------:R-:W-:Y:S01]  /*13e0*/  FFMA R13, R10, R13, R10 ;  /* 0x0000000d0a0d7223 */ /* 0x000fe2000000000a */
[----:B---3--:R-:W0:Y:S03]  /*13f0*/  FCHK P0, R0, R3 ;  /* 0x0000000300007302 */ /* 0x008e260000000000 */
[----:B------:R-:W-:-:S04]  /*1400*/  FFMA R10, R0, R13, RZ ;  /* 0x0000000d000a7223 */ /* 0x000fc800000000ff */
[----:B------:R-:W-:-:S04]  /*1410*/  FFMA R12, -R3, R10, R0 ;  /* 0x0000000a030c7223 */ /* 0x000fc80000000100 */
[----:B------:R-:W-:Y:S01]  /*1420*/  FFMA R15, R13, R12, R10 ;  /* 0x0000000c0d0f7223 */ /* 0x000fe2000000000a */
[----:B0-----:R-:W-:Y:S06]  /*1430*/  @!P0 BRA `(.L_x_59) ;  /* 0x0000000000088947 */ /* 0x001fec0003800000 */
[----:B------:R-:W-:-:S07]  /*1440*/  MOV R10, 0x1460 ;  /* 0x00001460000a7802 */ /* 0x000fce0000000f00 */
[----:B--2---:R-:W-:Y:S05]  /*1450*/  CALL.REL.NOINC `($__internal_1_$__cuda_sm3x_div_rn_noftz_f32_slowpath) ;  /* 0x0000000400447944 */ /* 0x004fea0003c00000 */
.L_x_59:
[----:B------:R-:W-:Y:S05]  /*1460*/  BSYNC.RECONVERGENT B1 ;  /* 0x0000000000017941 */ /* 0x000fea0003800200 */
.L_x_58:
[----:B------:R0:W-:Y:S01]  /*1470*/  STG.E desc[UR4][R6.64], R15 ;  /* 0x0000000f06007986 */ /* 0x0001e2000c101904 */
[----:B------:R-:W-:Y:S01]  /*1480*/  IMAD.WIDE.U32 R12, R11, 0x4, R6 ;  /* 0x000000040b0c7825 */ /* 0x000fe200078e0006 */
[----:B------:R-:W-:Y:S06]  /*1490*/  @P2 BRA `(.L_x_60) ;  /* 0xfffffffc00b02947 */ /* 0x000fec000383ffff */
.L_x_57:
[----:B------:R-:W-:Y:S05]  /*14a0*/  BSYNC.RECONVERGENT B0 ;  /* 0x0000000000007941 */ /* 0x000fea0003800200 */
.L_x_56:
[----:B------:R-:W-:Y:S01]  /*14b0*/  ISETP.GE.U32.AND P0, PT, R8, 0x3, PT ;  /* 0x000000030800780c */ /* 0x000fe20003f06070 */
[----:B------:R-:W3:-:S12]  /*14c0*/  LDCU UR6, c[0x0][0x394] ;  /* 0x00007280ff0677ac */ /* 0x000ed80008000800 */
[----:B---3--:R-:W-:Y:S05]  /*14d0*/  @!P0 EXIT ;  /* 0x000000000000894d */ /* 0x008fea0003800000 */
.L_x_69:
[----:B0-----:R-:W-:-:S05]  /*14e0*/  IMAD.WIDE.U32 R6, R2, 0x4, R4 ;  /* 0x0000000402067825 */ /* 0x001fca00078e0004 */
[----:B------:R-:W3:Y:S01]  /*14f0*/  LDG.E R10, desc[UR4][R6.64] ;  /* 0x00000004060a7981 */ /* 0x000ee2000c1e1900 */
[----:B-1----:R-:W0:Y:S01]  /*1500*/  MUFU.RCP R0, R3 ;  /* 0x0000000300007308 */ /* 0x002e220000001000 */
[----:B------:R-:W-:Y:S01]  /*1510*/  BSSY.RECONVERGENT B0, `(.L_x_61) ;  /* 0x000000c000007945 */ /* 0x000fe20003800200 */
[----:B0-----:R-:W-:-:S04]  /*1520*/  FFMA R9, -R3, R0, 1 ;  /* 0x3f80000003097423 */ /* 0x001fc80000000100 */
[----:B------:R-:W-:Y:S02]  /*1530*/  FFMA R0, R0, R9, R0 ;  /* 0x0000000900007223 */ /* 0x000fe40000000000 */
[----:B---3--:R-:W0:Y:S02]  /*1540*/  FCHK P0, R10, R3 ;  /* 0x000000030a007302 */ /* 0x008e240000000000 */
[----:B------:R-:W-:-:S04]  /*1550*/  FFMA R8, R0, R10, RZ ;  /* 0x0000000a00087223 */ /* 0x000fc800000000ff */
[----:B------:R-:W-:-:S04]  /*1560*/  FFMA R9, -R3, R8, R10 ;  /* 0x0000000803097223 */ /* 0x000fc8000000010a */
[----:B------:R-:W-:Y:S01]  /*1570*/  FFMA R13, R0, R9, R8 ;  /* 0x00000009000d7223 */ /* 0x000fe20000000008 */
[----:B0-----:R-:W-:Y:S06]  /*1580*/  @!P0 BRA `(.L_x_62) ;  /* 0x0000000000108947 */ /* 0x001fec0003800000 */
[----:B------:R-:W-:Y:S02]  /*1590*/  MOV R0, R10 ;  /* 0x0000000a00007202 */ /* 0x000fe40000000f00 */
[----:B------:R-:W-:-:S07]  /*15a0*/  MOV R10, 0x15c0 ;  /* 0x000015c0000a7802 */ /* 0x000fce0000000f00 */
[----:B--2---:R-:W-:Y:S05]  /*15b0*/  CALL.REL.NOINC `($__internal_1_$__cuda_sm3x_div_rn_noftz_f32_slowpath) ;  /* 0x0000000000ec7944 */ /* 0x004fea0003c00000 */
[----:B------:R-:W-:-:S07]  /*15c0*/  IMAD.MOV.U32 R13, RZ, RZ, R15 ;  /* 0x000000ffff0d7224 */ /* 0x000fce00078e000f */
.L_x_62:
[----:B------:R-:W-:Y:S05]  /*15d0*/  BSYNC.RECONVERGENT B0 ;  /* 0x0000000000007941 */ /* 0x000fea0003800200 */
.L_x_61:
[----:B------:R-:W-:Y:S01]  /*15e0*/  IADD3 R2, PT, PT, R11, R2, RZ ;  /* 0x000000020b027210 */ /* 0x000fe20007ffe0ff */
[----:B------:R0:W-:Y:S04]  /*15f0*/  STG.E desc[UR4][R6.64], R13 ;  /* 0x0000000d06007986 */ /* 0x0001e8000c101904 */
[----:B------:R-:W-:-:S05]  /*1600*/  IMAD.WIDE.U32 R8, R2, 0x4, R4 ;  /* 0x0000000402087825 */ /* 0x000fca00078e0004 */
[----:B------:R-:W3:Y:S01]  /*1610*/  LDG.E R12, desc[UR4][R8.64] ;  /* 0x00000004080c7981 */ /* 0x000ee2000c1e1900 */
[----:B------:R-:W1:Y:S01]  /*1620*/  MUFU.RCP R0, R3 ;  /* 0x0000000300007308 */ /* 0x000e620000001000 */
[----:B------:R-:W-:Y:S01]  /*1630*/  BSSY.RECONVERGENT B0, `(.L_x_63) ;  /* 0x000000b000007945 */ /* 0x000fe20003800200 */
[----:B-1----:R-:W-:-:S04]  /*1640*/  FFMA R15, -R3, R0, 1 ;  /* 0x3f800000030f7423 */ /* 0x002fc80000000100 */
[----:B------:R-:W-:Y:S02]  /*1650*/  FFMA R0, R0, R15, R0 ;  /* 0x0000000f00007223 */ /* 0x000fe40000000000 */
[----:B---3--:R-:W1:Y:S02]  /*1660*/  FCHK P0, R12, R3 ;  /* 0x000000030c007302 */ /* 0x008e640000000000 */
[----:B------:R-:W-:-:S04]  /*1670*/  FFMA R10, R0, R12, RZ ;  /* 0x0000000c000a7223 */ /* 0x000fc800000000ff */
[----:B------:R-:W-:-:S04]  /*1680*/  FFMA R15, -R3, R10, R12 ;  /* 0x0000000a030f7223 */ /* 0x000fc8000000010c */
[----:B------:R-:W-:Y:S01]  /*1690*/  FFMA R15, R0, R15, R10 ;  /* 0x0000000f000f7223 */ /* 0x000fe2000000000a */
[----:B01----:R-:W-:Y:S06]  /*16a0*/  @!P0 BRA `(.L_x_64) ;  /* 0x00000000000c8947 */ /* 0x003fec0003800000 */
[----:B------:R-:W-:Y:S01]  /*16b0*/  IMAD.MOV.U32 R0, RZ, RZ, R12 ;  /* 0x000000ffff007224 */ /* 0x000fe200078e000c */
[----:B------:R-:W-:-:S07]  /*16c0*/  MOV R10, 0x16e0 ;  /* 0x000016e0000a7802 */ /* 0x000fce0000000f00 */
[----:B--2---:R-:W-:Y:S05]  /*16d0*/  CALL.REL.NOINC `($__internal_1_$__cuda_sm3x_div_rn_noftz_f32_slowpath) ;  /* 0x0000000000a47944 */ /* 0x004fea0003c00000 */
.L_x_64:
[----:B------:R-:W-:Y:S05]  /*16e0*/  BSYNC.RECONVERGENT B0 ;  /* 0x0000000000007941 */ /* 0x000fea0003800200 */
.L_x_63:
        /* <DEDUP_REMOVED lines=16> */
[----:B------:R-:W-:-:S07]  /*17f0*/  MOV R13, R15 ;  /* 0x0000000f000d7202 */ /* 0x000fce0000000f00 */
.L_x_66:
[----:B------:R-:W-:Y:S05]  /*1800*/  BSYNC.RECONVERGENT B0 ;  /* 0x0000000000007941 */ /* 0x000fea0003800200 */
.L_x_65:
[----:B------:R-:W-:Y:S01]  /*1810*/  IMAD.IADD R2, R2, 0x1, R11 ;  /* 0x0000000102027824 */ /* 0x000fe200078e020b */
[----:B------:R0:W-:Y:S03]  /*1820*/  STG.E desc[UR4][R6.64], R13 ;  /* 0x0000000d06007986 */ /* 0x0001e6000c101904 */
        /* <DEDUP_REMOVED lines=11> */
[----:B------:R-:W-:Y:S02]  /*18e0*/  MOV R0, R12 ;  /* 0x0000000c00007202 */ /* 0x000fe40000000f00 */
[----:B------:R-:W-:-:S07]  /*18f0*/  MOV R10, 0x1910 ;  /* 0x00001910000a7802 */ /* 0x000fce0000000f00 */
[----:B--2---:R-:W-:Y:S05]  /*1900*/  CALL.REL.NOINC `($__internal_1_$__cuda_sm3x_div_rn_noftz_f32_slowpath) ;  /* 0x0000000000187944 */ /* 0x004fea0003c00000 */
.L_x_68:
[----:B------:R-:W-:Y:S05]  /*1910*/  BSYNC.RECONVERGENT B0 ;  /* 0x0000000000007941 */ /* 0x000fea0003800200 */
.L_x_67:
[----:B------:R3:W-:Y:S01]  /*1920*/  STG.E desc[UR4][R8.64], R15 ;  /* 0x0000000f08007986 */ /* 0x0007e2000c101904 */
[----:B------:R-:W-:-:S05]  /*1930*/  IMAD.IADD R2, R2, 0x1, R11 ;  /* 0x0000000102027824 */ /* 0x000fca00078e020b */
[----:B------:R-:W-:-:S13]  /*1940*/  ISETP.GE.AND P0, PT, R2, UR6, PT ;  /* 0x0000000602007c0c */ /* 0x000fda000bf06270 */
[----:B---3--:R-:W-:Y:S05]  /*1950*/  @!P0 BRA `(.L_x_69) ;  /* 0xfffffff800e08947 */ /* 0x008fea000383ffff */
[----:B------:R-:W-:Y:S05]  /*1960*/  EXIT ;  /* 0x000000000000794d */ /* 0x000fea0003800000 */
        .weak           $__internal_1_$__cuda_sm3x_div_rn_noftz_f32_slowpath
        .type           $__internal_1_$__cuda_sm3x_div_rn_noftz_f32_slowpath,@function
        .size           $__internal_1_$__cuda_sm3x_div_rn_noftz_f32_slowpath,(.L_x_217 - $__internal_1_$__cuda_sm3x_div_rn_noftz_f32_slowpath)
$__internal_1_$__cuda_sm3x_div_rn_noftz_f32_slowpath:
[----:B------:R-:W-:Y:S01]  /*1970*/  SHF.R.U32.HI R12, RZ, 0x17, R3 ;  /* 0x00000017ff0c7819 */ /* 0x000fe20000011603 */
[----:B------:R-:W-:Y:S01]  /*1980*/  BSSY.RECONVERGENT B2, `(.L_x_70) ;  /* 0x0000063000027945 */ /* 0x000fe20003800200 */
[----:B------:R-:W-:Y:S02]  /*1990*/  SHF.R.U32.HI R17, RZ, 0x17, R0 ;  /* 0x00000017ff117819 */ /* 0x000fe40000011600 */
[----:B------:R-:W-:Y:S02]  /*19a0*/  LOP3.LUT R12, R12, 0xff, RZ, 0xc0, !PT ;  /* 0x000000ff0c0c7812 */ /* 0x000fe400078ec0ff */
[----:B------:R-:W-:Y:S02]  /*19b0*/  LOP3.LUT R17, R17, 0xff, RZ, 0xc0, !PT ;  /* 0x000000ff11117812 */ /* 0x000fe400078ec0ff */
[----:B------:R-:W-:Y:S02]  /*19c0*/  IADD3 R15, PT, PT, R12, -0x1, RZ ;  /* 0xffffffff0c0f7810 */ /* 0x000fe40007ffe0ff */
[----:B------:R-:W-:Y:S01]  /*19d0*/  MOV R19, R3 ;  /* 0x0000000300137202 */ /* 0x000fe20000000f00 */
[----:B------:R-:W-:Y:S01]  /*19e0*/  VIADD R14, R17, 0xffffffff ;  /* 0xffffffff110e7836 */ /* 0x000fe20000000000 */
[----:B------:R-:W-:-:S04]  /*19f0*/  ISETP.GT.U32.AND P0, PT, R15, 0xfd, PT ;  /* 0x000000fd0f00780c */ /* 0x000fc80003f04070 */
[----:B------:R-:W-:-:S13]  /*1a00*/  ISETP.GT.U32.OR P0, PT, R14, 0xfd, P0 ;  /* 0x000000fd0e00780c */ /* 0x000fda0000704470 */
[----:B------:R-:W-:Y:S01]  /*1a10*/  @!P0 IMAD.MOV.U32 R13, RZ, RZ, RZ ;  /* 0x000000ffff0d8224 */ /* 0x000fe200078e00ff */
        /* <DEDUP_REMOVED lines=19> */
[----:B------:R-:W-:Y:S01]  /*1b50*/  @P0 MOV R13, RZ ;  /* 0x000000ff000d0202 */ /* 0x000fe20000000f00 */
[----:B------:R-:W-:Y:S02]  /*1b60*/  @!P0 IMAD.MOV.U32 R13, RZ, RZ, -0x40 ;  /* 0xffffffc0ff0d8424 */ /* 0x000fe400078e00ff */
[----:B------:R-:W-:Y:S01]  /*1b70*/  @!P0 FFMA R0, R0, 1.84467440737095516160e+19, RZ ;  /* 0x5f80000000008823 */ /* 0x000fe200000000ff */
[----:B------:R-:W-:Y:S02]  /*1b80*/  @!P1 FFMA R19, R3, 1.84467440737095516160e+19, RZ ;  /* 0x5f80000003139823 */ /* 0x000fe400000000ff */
[----:B------:R-:W-:-:S07]  /*1b90*/  @!P1 IADD3 R13, PT, PT, R13, 0x40, RZ ;  /* 0x000000400d0d9810 */ /* 0x000fce0007ffe0ff */
.L_x_71:
[----:B------:R-:W-:Y:S01]  /*1ba0*/  LEA R14, R12, 0xc0800000, 0x17 ;  /* 0xc08000000c0e7811 */ /* 0x000fe200078eb8ff */
[----:B------:R-:W-:Y:S01]  /*1bb0*/  BSSY.RECONVERGENT B3, `(.L_x_76) ;  /* 0x0000036000037945 */ /* 0x000fe20003800200 */
[----:B------:R-:W-:-:S03]  /*1bc0*/  IADD3 R17, PT, PT, R17, -0x7f, RZ ;  /* 0xffffff8111117810 */ /* 0x000fc60007ffe0ff */
[----:B------:R-:W-:Y:S02]  /*1bd0*/  IMAD.IADD R16, R19, 0x1, -R14 ;  /* 0x0000000113107824 */ /* 0x000fe400078e0a0e */
[C---:B------:R-:W-:Y:S02]  /*1be0*/  IMAD R0, R17.reuse, -0x800000, R0 ;  /* 0xff80000011007824 */ /* 0x040fe400078e0200 */
[----:B------:R0:W1:Y:S01]  /*1bf0*/  MUFU.RCP R14, R16 ;  /* 0x00000010000e7308 */ /* 0x0000620000001000 */
[----:B------:R-:W-:Y:S01]  /*1c00*/  FADD.FTZ R19, -R16, -RZ ;  /* 0x800000ff10137221 */ /* 0x000fe20000010100 */
[----:B0-----:R-:W-:-:S04]  /*1c10*/  IADD3 R16, PT, PT, R17, 0x7f, -R12 ;  /* 0x0000007f11107810 */ /* 0x001fc80007ffe80c */
[----:B------:R-:W-:Y:S01]  /*1c20*/  IADD3 R13, PT, PT, R16, R13, RZ ;  /* 0x0000000d100d7210 */ /* 0x000fe20007ffe0ff */
[----:B-1----:R-:W-:-:S04]  /*1c30*/  FFMA R15, R14, R19, 1 ;  /* 0x3f8000000e0f7423 */ /* 0x002fc80000000013 */
[----:B------:R-:W-:-:S04]  /*1c40*/  FFMA R15, R14, R15, R14 ;  /* 0x0000000f0e0f7223 */ /* 0x000fc8000000000e */
[----:B------:R-:W-:-:S04]  /*1c50*/  FFMA R14, R0, R15, RZ ;  /* 0x0000000f000e7223 */ /* 0x000fc800000000ff */
[----:B------:R-:W-:-:S04]  /*1c60*/  FFMA R18, R19, R14, R0 ;  /* 0x0000000e13127223 */ /* 0x000fc80000000000 */
[----:B------:R-:W-:-:S04]  /*1c70*/  FFMA R14, R15, R18, R14 ;  /* 0x000000120f0e7223 */ /* 0x000fc8000000000e */
[----:B------:R-:W-:-:S04]  /*1c80*/  FFMA R19, R19, R14, R0 ;  /* 0x0000000e13137223 */ /* 0x000fc80000000000 */
        /* <DEDUP_REMOVED lines=14> */
[CCC-:B------:R-:W-:Y:S01]  /*1d70*/  FFMA.RZ R16, R15.reuse, R19.reuse, R14.reuse ;  /* 0x000000130f107223 */ /* 0x1c0fe2000000c00e */
[CCC-:B------:R-:W-:Y:S01]  /*1d80*/  FFMA.RP R13, R15.reuse, R19.reuse, R14.reuse ;  /* 0x000000130f0d7223 */ /* 0x1c0fe2000000800e */
[----:B------:R-:W-:Y:S01]  /*1d90*/  FFMA.RM R14, R15, R19, R14 ;  /* 0x000000130f0e7223 */ /* 0x000fe2000000400e */
[----:B------:R-:W-:Y:S02]  /*1da0*/  IADD3 R15, PT, PT, R12, 0x20, RZ ;  /* 0x000000200c0f7810 */ /* 0x000fe40007ffe0ff */
[----:B------:R-:W-:Y:S02]  /*1db0*/  LOP3.LUT R16, R16, 0x7fffff, RZ, 0xc0, !PT ;  /* 0x007fffff10107812 */ /* 0x000fe400078ec0ff */
[----:B------:R-:W-:Y:S02]  /*1dc0*/  ISETP.NE.AND P3, PT, R12, RZ, PT ;  /* 0x000000ff0c00720c */ /* 0x000fe40003f65270 */
[----:B------:R-:W-:Y:S02]  /*1dd0*/  LOP3.LUT R16, R16, 0x800000, RZ, 0xfc, !PT ;  /* 0x0080000010107812 */ /* 0x000fe400078efcff */
[----:B------:R-:W-:Y:S01]  /*1de0*/  ISETP.NE.AND P1, PT, R12, RZ, PT ;  /* 0x000000ff0c00720c */ /* 0x000fe20003f25270 */
[----:B------:R-:W-:Y:S01]  /*1df0*/  IMAD.MOV R12, RZ, RZ, -R12 ;  /* 0x000000ffff0c7224 */ /* 0x000fe200078e0a0c */
[----:B------:R-:W-:-:S02]  /*1e00*/  SHF.L.U32 R15, R16, R15, RZ ;  /* 0x0000000f100f7219 */ /* 0x000fc400000006ff */
[----:B------:R-:W-:Y:S02]  /*1e10*/  FSETP.NEU.FTZ.AND P0, PT, R13, R14, PT ;  /* 0x0000000e0d00720b */ /* 0x000fe40003f1d000 */
[----:B------:R-:W-:Y:S02]  /*1e20*/  SEL R13, R12, RZ, P3 ;  /* 0x000000ff0c0d7207 */ /* 0x000fe40001800000 */
[----:B------:R-:W-:Y:S02]  /*1e30*/  ISETP.NE.AND P1, PT, R15, RZ, P1 ;  /* 0x000000ff0f00720c */ /* 0x000fe40000f25270 */
[----:B------:R-:W-:Y:S02]  /*1e40*/  SHF.R.U32.HI R13, RZ, R13, R16 ;  /* 0x0000000dff0d7219 */ /* 0x000fe40000011610 */
[----:B------:R-:W-:Y:S02]  /*1e50*/  PLOP3.LUT P0, PT, P0, P1, PT, 0xf8, 0x8f ;  /* 0x00000000008f781c */ /* 0x000fe40000703f70 */
[----:B------:R-:W-:-:S02]  /*1e60*/  SHF.R.U32.HI R15, RZ, 0x1, R13 ;  /* 0x00000001ff0f7819 */ /* 0x000fc4000001160d */
[----:B------:R-:W-:-:S04]  /*1e70*/  SEL R12, RZ, 0x1, !P0 ;  /* 0x00000001ff0c7807 */ /* 0x000fc80004000000 */
[----:B------:R-:W-:-:S04]  /*1e80*/  LOP3.LUT R12, R12, 0x1, R15, 0xf8, !PT ;  /* 0x000000010c0c7812 */ /* 0x000fc800078ef80f */
[----:B------:R-:W-:-:S04]  /*1e90*/  LOP3.LUT R12, R12, R13, RZ, 0xc0, !PT ;  /* 0x0000000d0c0c7212 */ /* 0x000fc800078ec0ff */
[----:B------:R-:W-:-:S04]  /*1ea0*/  IADD3 R15, PT, PT, R15, R12, RZ ;  /* 0x0000000c0f0f7210 */ /* 0x000fc80007ffe0ff */
[----:B------:R-:W-:Y:S01]  /*1eb0*/  LOP3.LUT R0, R15, R0, RZ, 0xfc, !PT ;  /* 0x000000000f007212 */ /* 0x000fe200078efcff */
[----:B------:R-:W-:Y:S06]  /*1ec0*/  BRA `(.L_x_79) ;  /* 0x0000000000107947 */ /* 0x000fec0003800000 */
.L_x_78:
[----:B------:R-:W-:-:S04]  /*1ed0*/  LOP3.LUT R0, R0, 0x80000000, RZ, 0xc0, !PT ;  /* 0x8000000000007812 */ /* 0x000fc800078ec0ff */
[----:B------:R-:W-:Y:S01]  /*1ee0*/  LOP3.LUT R0, R0, 0x7f800000, RZ, 0xfc, !PT ;  /* 0x7f80000000007812 */ /* 0x000fe200078efcff */
[----:B------:R-:W-:Y:S06]  /*1ef0*/  BRA `(.L_x_79) ;  /* 0x0000000000047947 */ /* 0x000fec0003800000 */
.L_x_77:
[----:B------:R-:W-:-:S07]  /*1f00*/  LEA R0, R13, R0, 0x17 ;  /* 0x000000000d007211 */ /* 0x000fce00078eb8ff */
.L_x_79:
[----:B------:R-:W-:Y:S05]  /*1f10*/  BSYNC.RECONVERGENT B3 ;  /* 0x0000000000037941 */ /* 0x000fea0003800200 */
.L_x_76:
[----:B------:R-:W-:Y:S05]  /*1f20*/  BRA `(.L_x_80) ;  /* 0x0000000000207947 */ /* 0x000fea0003800000 */
.L_x_75:
[----:B------:R-:W-:-:S04]  /*1f30*/  LOP3.LUT R0, R19, 0x80000000, R0, 0x48, !PT ;  /* 0x8000000013007812 */ /* 0x000fc800078e4800 */
[----:B------:R-:W-:Y:S01]  /*1f40*/  LOP3.LUT R0, R0, 0x7f800000, RZ, 0xfc, !PT ;  /* 0x7f80000000007812 */ /* 0x000fe200078efcff */
[----:B------:R-:W-:Y:S06]  /*1f50*/  BRA `(.L_x_80) ;  /* 0x0000000000147947 */ /* 0x000fec0003800000 */
.L_x_74:
[----:B------:R-:W-:Y:S01]  /*1f60*/  LOP3.LUT R0, R19, 0x80000000, R0, 0x48, !PT ;  /* 0x8000000013007812 */ /* 0x000fe200078e4800 */
[----:B------:R-:W-:Y:S06]  /*1f70*/  BRA `(.L_x_80) ;  /* 0x00000000000c7947 */ /* 0x000fec0003800000 */
.L_x_73:
[----:B------:R-:W0:Y:S01]  /*1f80*/  MUFU.RSQ R0, -QNAN ;  /* 0xffc0000000007908 */ /* 0x000e220000001400 */
[----:B------:R-:W-:Y:S05]  /*1f90*/  BRA `(.L_x_80) ;  /* 0x0000000000047947 */ /* 0x000fea0003800000 */
.L_x_72:
[----:B------:R-:W-:-:S07]  /*1fa0*/  FADD.FTZ R0, R0, R3 ;  /* 0x0000000300007221 */ /* 0x000fce0000010000 */
.L_x_80:
[----:B------:R-:W-:Y:S05]  /*1fb0*/  BSYNC.RECONVERGENT B2 ;  /* 0x0000000000027941 */ /* 0x000fea0003800200 */
.L_x_70:
[----:B------:R-:W-:Y:S01]  /*1fc0*/  HFMA2 R13, -RZ, RZ, 0, 0 ;  /* 0x00000000ff0d7431 */ /* 0x000fe200000001ff */
[----:B------:R-:W-:Y:S01]  /*1fd0*/  MOV R12, R10 ;  /* 0x0000000a000c7202 */ /* 0x000fe20000000f00 */
[----:B0-----:R-:W-:-:S03]  /*1fe0*/  IMAD.MOV.U32 R15, RZ, RZ, R0 ;  /* 0x000000ffff0f7224 */ /* 0x001fc600078e0000 */
[----:B------:R-:W-:Y:S05]  /*1ff0*/  RET.REL.NODEC R12 `(_Z15softmax_kernel3PfS_ii) ;  /* 0xffffffe00c007950 */ /* 0x000fea0003c3ffff */
.L_x_81:
        /* <DEDUP_REMOVED lines=16> */
.L_x_217:


//--------------------- .text._Z15softmax_kernel2PfS_ii --------------------------
	.section	.text._Z15softmax_kernel2PfS_ii,"ax",@progbits
	.align	128
        .global         _Z15softmax_kernel2PfS_ii
        .type           _Z15softmax_kernel2PfS_ii,@function
        .size           _Z15softmax_kernel2PfS_ii,(.L_x_218 - _Z15softmax_kernel2PfS_ii)
        .other          _Z15softmax_kernel2PfS_ii,@"STO_CUDA_ENTRY STV_DEFAULT"
_Z15softmax_kernel2PfS_ii:
.text._Z15softmax_kernel2PfS_ii:
[----:B------:R-:W-:Y:S01]  /*0000*/  LDC R1, c[0x0][0x37c] ;  /* 0x0000df00ff017b82 */ /* 0x000fe20000000800 */
[----:B------:R-:W0:Y:S07]  /*0010*/  S2R R7, SR_TID.X ;  /* 0x0000000000077919 */ /* 0x000e2e0000002100 */
[----:B------:R-:W0:Y:S01]  /*0020*/  LDC R6, c[0x0][0x394] ;  /* 0x0000e500ff067b82 */ /* 0x000e220000000800 */
[----:B------:R-:W1:Y:S01]  /*0030*/  LDCU.64 UR6, c[0x0][0x388] ;  /* 0x00007100ff0677ac */ /* 0x000e620008000a00 */
[----:B------:R-:W-:Y:S01]  /*0040*/  BSSY.RECONVERGENT B0, `(.L_x_82) ;  /* 0x000004d000007945 */ /* 0x000fe20003800200 */
[----:B------:R-:W-:Y:S01]  /*0050*/  IMAD.MOV.U32 R10, RZ, RZ, -0x800000 ;  /* 0xff800000ff0a7424 */ /* 0x000fe200078e00ff */
[----:B------:R-:W2:Y:S04]  /*0060*/  LDCU.64 UR8, c[0x0][0x358] ;  /* 0x00006b00ff0877ac */ /* 0x000ea80008000a00 */
[----:B------:R-:W3:Y:S08]  /*0070*/  S2UR UR4, SR_CTAID.X ;  /* 0x00000000000479c3 */ /* 0x000ef00000002500 */
[----:B------:R-:W4:Y:S01]  /*0080*/  LDC R2, c[0x0][0x360] ;  /* 0x0000d800ff027b82 */ /* 0x000f220000000800 */
[----:B0-----:R-:W-:Y:S01]  /*0090*/  ISETP.GE.AND P0, PT, R7, R6, PT ;  /* 0x000000060700720c */ /* 0x001fe20003f06270 */
[----:B---3--:R-:W-:-:S04]  /*00a0*/  IMAD R0, R6, UR4, RZ ;  /* 0x0000000406007c24 */ /* 0x008fc8000f8e02ff */
[----:B------:R-:W-:-:S03]  /*00b0*/  IMAD.WIDE R8, R0, 0x4, RZ ;  /* 0x0000000400087825 */ /* 0x000fc600078e02ff */
[----:B-1----:R-:W-:-:S04]  /*00c0*/  IADD3 R4, P1, PT, R8, UR6, RZ ;  /* 0x0000000608047c10 */ /* 0x002fc8000ff3e0ff */
[----:B------:R-:W-:Y:S01]  /*00d0*/  IADD3.X R5, PT, PT, R9, UR7, RZ, P1, !PT ;  /* 0x0000000709057c10 */ /* 0x000fe20008ffe4ff */
[----:B--2---:R-:W-:Y:S08]  /*00e0*/  @P0 BRA `(.L_x_83) ;  /* 0x0000000400080947 */ /* 0x004ff00003800000 */
[----:B----4-:R-:W0:Y:S01]  /*00f0*/  I2F.U32.RP R14, R2 ;  /* 0x00000002000e7306 */ /* 0x010e220000209000 */
[----:B------:R-:W-:Y:S01]  /*0100*/  IMAD.IADD R3, R7, 0x1, R2 ;  /* 0x0000000107037824 */ /* 0x000fe200078e0202 */
[----:B------:R-:W-:Y:S01]  /*0110*/  ISETP.NE.U32.AND P2, PT, R2, RZ, PT ;  /* 0x000000ff0200720c */ /* 0x000fe20003f45070 */
[----:B------:R-:W-:Y:S03]  /*0120*/  BSSY.RECONVERGENT B1, `(.L_x_84) ;  /* 0x000002d000017945 */ /* 0x000fe60003800200 */
[CC--:B------:R-:W-:Y:S02]  /*0130*/  ISETP.GE.U32.AND P0, PT, R3.reuse, R6.reuse, PT ;  /* 0x000000060300720c */ /* 0x0c0fe40003f06070 */
[----:B------:R-:W-:Y:S02]  /*0140*/  VIMNMX.U32 R12, PT, PT, R3, R6, !PT ;  /* 0x00000006030c7248 */ /* 0x000fe40007fe0000 */
[----:B------:R-:W-:-:S04]  /*0150*/  SEL R13, RZ, 0x1, P0 ;  /* 0x00000001ff0d7807 */ /* 0x000fc80000000000 */
[----:B------:R-:W-:Y:S01]  /*0160*/  IADD3 R3, PT, PT, R12, -R3, -R13 ;  /* 0x800000030c037210 */ /* 0x000fe20007ffe80d */
[----:B0-----:R-:W0:Y:S02]  /*0170*/  MUFU.RCP R14, R14 ;  /* 0x0000000e000e7308 */ /* 0x001e240000001000 */
[----:B0-----:R-:W-:-:S06]  /*0180*/  VIADD R10, R14, 0xffffffe ;  /* 0x0ffffffe0e0a7836 */ /* 0x001fcc0000000000 */
[----:B------:R0:W1:Y:S02]  /*0190*/  F2I.FTZ.U32.TRUNC.NTZ R11, R10 ;  /* 0x0000000a000b7305 */ /* 0x000064000021f000 */
[----:B0-----:R-:W-:Y:S01]  /*01a0*/  IMAD.MOV.U32 R10, RZ, RZ, RZ ;  /* 0x000000ffff0a7224 */ /* 0x001fe200078e00ff */
[----:B-1----:R-:W-:-:S05]  /*01b0*/  IADD3 R15, PT, PT, RZ, -R11, RZ ;  /* 0x8000000bff0f7210 */ /* 0x002fca0007ffe0ff */
[----:B------:R-:W-:-:S04]  /*01c0*/  IMAD R15, R15, R2, RZ ;  /* 0x000000020f0f7224 */ /* 0x000fc800078e02ff */
[----:B------:R-:W-:-:S06]  /*01d0*/  IMAD.HI.U32 R14, R11, R15, R10 ;  /* 0x0000000f0b0e7227 */ /* 0x000fcc00078e000a */
[----:B------:R-:W-:-:S05]  /*01e0*/  IMAD.HI.U32 R14, R14, R3, RZ ;  /* 0x000000030e0e7227 */ /* 0x000fca00078e00ff */
[----:B------:R-:W-:-:S05]  /*01f0*/  IADD3 R10, PT, PT, -R14, RZ, RZ ;  /* 0x000000ff0e0a7210 */ /* 0x000fca0007ffe1ff */
[----:B------:R-:W-:Y:S02]  /*0200*/  IMAD R3, R2, R10, R3 ;  /* 0x0000000a02037224 */ /* 0x000fe400078e0203 */
[----:B------:R-:W-:-:S03]  /*0210*/  IMAD.MOV.U32 R10, RZ, RZ, -0x800000 ;  /* 0xff800000ff0a7424 */ /* 0x000fc600078e00ff */
[----:B------:R-:W-:-:S13]  /*0220*/  ISETP.GE.U32.AND P0, PT, R3, R2, PT ;  /* 0x000000020300720c */ /* 0x000fda0003f06070 */
[----:B------:R-:W-:Y:S02]  /*0230*/  @P0 IMAD.IADD R3, R3, 0x1, -R2 ;  /* 0x0000000103030824 */ /* 0x000fe400078e0a02 */
[----:B------:R-:W-:-:S03]  /*0240*/  @P0 VIADD R14, R14, 0x1 ;  /* 0x000000010e0e0836 */ /* 0x000fc60000000000 */
[----:B------:R-:W-:-:S13]  /*0250*/  ISETP.GE.U32.AND P1, PT, R3, R2, PT ;  /* 0x000000020300720c */ /* 0x000fda0003f26070 */
[----:B------:R-:W-:Y:S02]  /*0260*/  @P1 IADD3 R14, PT, PT, R14, 0x1, RZ ;  /* 0x000000010e0e1810 */ /* 0x000fe40007ffe0ff */
[----:B------:R-:W-:-:S05]  /*0270*/  @!P2 LOP3.LUT R14, RZ, R2, RZ, 0x33, !PT ;  /* 0x00000002ff0ea212 */ /* 0x000fca00078e33ff */
[----:B------:R-:W-:-:S05]  /*0280*/  IMAD.IADD R13, R13, 0x1, R14 ;  /* 0x000000010d0d7824 */ /* 0x000fca00078e020e */
[C---:B------:R-:W-:Y:S02]  /*0290*/  LOP3.LUT R3, R13.reuse, 0x3, RZ, 0xc0, !PT ;  /* 0x000000030d037812 */ /* 0x040fe400078ec0ff */
[----:B------:R-:W-:Y:S02]  /*02a0*/  ISETP.GE.U32.AND P1, PT, R13, 0x3, PT ;  /* 0x000000030d00780c */ /* 0x000fe40003f26070 */
[----:B------:R-:W-:Y:S02]  /*02b0*/  ISETP.NE.AND P0, PT, R3, 0x3, PT ;  /* 0x000000030300780c */ /* 0x000fe40003f05270 */
[----:B------:R-:W-:-:S11]  /*02c0*/  MOV R3, R7 ;  /* 0x0000000700037202 */ /* 0x000fd60000000f00 */
[----:B------:R-:W-:Y:S05]  /*02d0*/  @!P0 BRA `(.L_x_85) ;  /* 0x0000000000448947 */ /* 0x000fea0003800000 */
[----:B------:R-:W-:-:S04]  /*02e0*/  IMAD.WIDE.U32 R10, R7, 0x4, R8 ;  /* 0x00000004070a7825 */ /* 0x000fc800078e0008 */
[----:B------:R-:W-:Y:S01]  /*02f0*/  VIADD R3, R13, 0x1 ;  /* 0x000000010d037836 */ /* 0x000fe20000000000 */
[----:B------:R-:W-:Y:S01]  /*0300*/  IADD3 R14, P0, PT, R10, UR6, RZ ;  /* 0x000000060a0e7c10 */ /* 0x000fe2000ff1e0ff */
[----:B------:R-:W-:-:S03]  /*0310*/  IMAD.MOV.U32 R10, RZ, RZ, -0x800000 ;  /* 0xff800000ff0a7424 */ /* 0x000fc600078e00ff */
[----:B------:R-:W-:Y:S02]  /*0320*/  LOP3.LUT R12, R3, 0x3, RZ, 0xc0, !PT ;  /* 0x00000003030c7812 */ /* 0x000fe400078ec0ff */
[----:B------:R-:W-:Y:S02]  /*0330*/  IADD3.X R13, PT, PT, R11, UR7, RZ, P0, !PT ;  /* 0x000000070b0d7c10 */ /* 0x000fe400087fe4ff */
[----:B------:R-:W-:Y:S01]  /*0340*/  MOV R3, R7 ;  /* 0x0000000700037202 */ /* 0x000fe20000000f00 */
[----:B------:R-:W-:-:S07]  /*0350*/  IMAD.MOV R11, RZ, RZ, -R12 ;  /* 0x000000ffff0b7224 */ /* 0x000fce00078e0a0c */
.L_x_86:
[----:B------:R-:W-:-:S05]  /*0360*/  IMAD.MOV.U32 R15, RZ, RZ, R13 ;  /* 0x000000ffff0f7224 */ /* 0x000fca00078e000d */
[----:B------:R0:W2:Y:S01]  /*0370*/  LDG.E R17, desc[UR8][R14.64] ;  /* 0x000000080e117981 */ /* 0x0000a2000c1e1900 */
[----:B------:R-:W-:Y:S01]  /*0380*/  IADD3 R11, PT, PT, R11, 0x1, RZ ;  /* 0x000000010b0b7810 */ /* 0x000fe20007ffe0ff */
[----:B------:R-:W-:-:S03]  /*0390*/  IMAD.WIDE.U32 R12, R2, 0x4, R14 ;  /* 0x00000004020c7825 */ /* 0x000fc600078e000e */
[----:B------:R-:W-:Y:S01]  /*03a0*/  ISETP.NE.AND P0, PT, R11, RZ, PT ;  /* 0x000000ff0b00720c */ /* 0x000fe20003f05270 */
[----:B------:R-:W-:Y:S02]  /*03b0*/  IMAD.IADD R3, R2, 0x1, R3 ;  /* 0x0000000102037824 */ /* 0x000fe400078e0203 */
[----:B0-----:R-:W-:Y:S01]  /*03c0*/  IMAD.MOV.U32 R14, RZ, RZ, R12 ;  /* 0x000000ffff0e7224 */ /* 0x001fe200078e000c */
[----:B--2---:R-:W-:-:S09]  /*03d0*/  FMNMX R10, R17, R10, !PT ;  /* 0x0000000a110a7209 */ /* 0x004fd20007800000 */
[----:B------:R-:W-:Y:S05]  /*03e0*/  @P0 BRA `(.L_x_86) ;  /* 0xfffffffc00dc0947 */ /* 0x000fea000383ffff */
.L_x_85:
[----:B------:R-:W-:Y:S05]  /*03f0*/  BSYNC.RECONVERGENT B1 ;  /* 0x0000000000017941 */ /* 0x000fea0003800200 */
.L_x_84:
[----:B------:R-:W-:Y:S05]  /*0400*/  @!P1 BRA `(.L_x_83) ;  /* 0x0000000000409947 */ /* 0x000fea0003800000 */
.L_x_87:
[----:B------:R-:W-:Y:S01]  /*0410*/  IADD3 R15, PT, PT, R2, R3, RZ ;  /* 0x00000003020f7210 */ /* 0x000fe20007ffe0ff */
[----:B------:R-:W-:-:S04]  /*0420*/  IMAD.WIDE.U32 R12, R3, 0x4, R4 ;  /* 0x00000004030c7825 */ /* 0x000fc800078e0004 */
[C---:B------:R-:W-:Y:S02]  /*0430*/  IMAD.IADD R17, R15.reuse, 0x1, R2 ;  /* 0x000000010f117824 */ /* 0x040fe400078e0202 */
[----:B------:R-:W-:Y:S01]  /*0440*/  IMAD.WIDE.U32 R14, R15, 0x4, R4 ;  /* 0x000000040f0e7825 */ /* 0x000fe200078e0004 */
[----:B------:R-:W2:Y:S03]  /*0450*/  LDG.E R13, desc[UR8][R12.64] ;  /* 0x000000080c0d7981 */ /* 0x000ea6000c1e1900 */
[C---:B------:R-:W-:Y:S02]  /*0460*/  IMAD.IADD R3, R17.reuse, 0x1, R2 ;  /* 0x0000000111037824 */ /* 0x040fe400078e0202 */
[--C-:B------:R-:W-:Y:S01]  /*0470*/  IMAD.WIDE.U32 R16, R17, 0x4, R4.reuse ;  /* 0x0000000411107825 */ /* 0x100fe200078e0004 */
[----:B------:R-:W2:Y:S03]  /*0480*/  LDG.E R14, desc[UR8][R14.64] ;  /* 0x000000080e0e7981 */ /* 0x000ea6000c1e1900 */
[----:B------:R-:W-:-:S02]  /*0490*/  IMAD.WIDE.U32 R18, R3, 0x4, R4 ;  /* 0x0000000403127825 */ /* 0x000fc400078e0004 */
[----:B------:R-:W3:Y:S04]  /*04a0*/  LDG.E R17, desc[UR8][R16.64] ;  /* 0x0000000810117981 */ /* 0x000ee8000c1e1900 */
[----:B------:R-:W3:Y:S01]  /*04b0*/  LDG.E R18, desc[UR8][R18.64] ;  /* 0x0000000812127981 */ /* 0x000ee2000c1e1900 */
[----:B------:R-:W-:-:S04]  /*04c0*/  IADD3 R3, PT, PT, R3, R2, RZ ;  /* 0x0000000203037210 */ /* 0x000fc80007ffe0ff */
[----:B------:R-:W-:Y:S02]  /*04d0*/  ISETP.GE.AND P0, PT, R3, R6, PT ;  /* 0x000000060300720c */ /* 0x000fe40003f06270 */
[----:B--2---:R-:W-:-:S04]  /*04e0*/  FMNMX3 R10, R10, R13, R14, !PT ;  /* 0x0000000d0a0a7276 */ /* 0x004fc8000780000e */
[----:B---3--:R-:W-:-:S07]  /*04f0*/  FMNMX3 R10, R10, R17, R18, !PT ;  /* 0x000000110a0a7276 */ /* 0x008fce0007800012 */
[----:B------:R-:W-:Y:S05]  /*0500*/  @!P0 BRA `(.L_x_87) ;  /* 0xfffffffc00c08947 */ /* 0x000fea000383ffff */
.L_x_83:
[----:B------:R-:W-:Y:S05]  /*0510*/  BSYNC.RECONVERGENT B0 ;  /* 0x0000000000007941 */ /* 0x000fea0003800200 */
.L_x_82:
[----:B------:R-:W0:Y:S01]  /*0520*/  S2UR UR5, SR_CgaCtaId ;  /* 0x00000000000579c3 */ /* 0x000e220000008800 */
[----:B------:R-:W-:Y:S01]  /*0530*/  UMOV UR4, 0x400 ;  /* 0x0000040000047882 */ /* 0x000fe20000000000 */
[----:B----4-:R-:W-:Y:S01]  /*0540*/  ISETP.GE.U32.AND P0, PT, R2, 0x2, PT ;  /* 0x000000020200780c */ /* 0x010fe20003f06070 */
[----:B------:R-:W1:Y:S05]  /*0550*/  LDCU UR7, c[0x0][0x394] ;  /* 0x00007280ff0777ac */ /* 0x000e6a0008000800 */
[----:B------:R-:W2:Y:S01]  /*0560*/  S2UR UR6, SR_CgaCtaId ;  /* 0x00000000000679c3 */ /* 0x000ea20000008800 */
[----:B0-----:R-:W-:-:S06]  /*0570*/  ULEA UR4, UR5, UR4, 0x18 ;  /* 0x0000000405047291 */ /* 0x001fcc000f8ec0ff */
[----:B------:R-:W-:-:S05]  /*0580*/  LEA R3, R7, UR4, 0x2 ;  /* 0x0000000407037c11 */ /* 0x000fca000f8e10ff */
[----:B------:R0:W-:Y:S01]  /*0590*/  STS [R3], R10 ;  /* 0x0000000a03007388 */ /* 0x0001e20000000800 */
[----:B------:R-:W-:Y:S06]  /*05a0*/  BAR.SYNC.DEFER_BLOCKING 0x0 ;  /* 0x0000000000007b1d */ /* 0x000fec0000010000 */
[----:B-12---:R-:W-:Y:S05]  /*05b0*/  @!P0 BRA `(.L_x_88) ;  /* 0x0000000000308947 */ /* 0x006fea0003800000 */
[----:B------:R-:W-:-:S07]  /*05c0*/  IMAD.MOV.U32 R6, RZ, RZ, R2 ;  /* 0x000000ffff067224 */ /* 0x000fce00078e0002 */
.L_x_89:
[----:B------:R-:W-:Y:S01]  /*05d0*/  BAR.SYNC.DEFER_BLOCKING 0x0 ;  /* 0x0000000000007b1d */ /* 0x000fe20000010000 */
[----:B------:R-:W-:-:S04]  /*05e0*/  SHF.R.U32.HI R12, RZ, 0x1, R6 ;  /* 0x00000001ff0c7819 */ /* 0x000fc80000011606 */
[----:B------:R-:W-:-:S13]  /*05f0*/  ISETP.GE.U32.AND P0, PT, R7, R12, PT ;  /* 0x0000000c0700720c */ /* 0x000fda0003f06070 */
[----:B------:R-:W-:Y:S01]  /*0600*/  @!P0 IMAD R11, R12, 0x4, R3 ;  /* 0x000000040c0b8824 */ /* 0x000fe200078e0203 */
[----:B0-----:R-:W-:Y:S05]  /*0610*/  @!P0 LDS R10, [R3] ;  /* 0x00000000030a8984 */ /* 0x001fea0000000800 */
[----:B------:R-:W0:Y:S02]  /*0620*/  @!P0 LDS R11, [R11] ;  /* 0x000000000b0b8984 */ /* 0x000e240000000800 */
[----:B0-----:R-:W-:-:S05]  /*0630*/  @!P0 FMNMX R10, R10, R11, !PT ;  /* 0x0000000b0a0a8209 */ /* 0x001fca0007800000 */
[----:B------:R1:W-:Y:S01]  /*0640*/  @!P0 STS [R3], R10 ;  /* 0x0000000a03008388 */ /* 0x0003e20000000800 */
[----:B------:R-:W-:Y:S02]  /*0650*/  ISETP.GT.U32.AND P0, PT, R6, 0x3, PT ;  /* 0x000000030600780c */ /* 0x000fe40003f04070 */
[----:B------:R-:W-:-:S11]  /*0660*/  MOV R6, R12 ;  /* 0x0000000c00067202 */ /* 0x000fd60000000f00 */
[----:B-1----:R-:W-:Y:S05]  /*0670*/  @P0 BRA `(.L_x_89) ;  /* 0xfffffffc00d40947 */ /* 0x002fea000383ffff */
.L_x_88:
[----:B------:R-:W-:Y:S01]  /*0680*/  BAR.SYNC.DEFER_BLOCKING 0x0 ;  /* 0x0000000000007b1d */ /* 0x000fe20000010000 */
[----:B------:R-:W-:-:S05]  /*0690*/  ISETP.GE.AND P0, PT, R7, UR7, PT ;  /* 0x0000000707007c0c */ /* 0x000fca000bf06270 */
[----:B------:R-:W-:Y:S01]  /*06a0*/  UMOV UR4, 0x400 ;  /* 0x0000040000047882 */ /* 0x000fe20000000000 */
[----:B------:R-:W-:Y:S01]  /*06b0*/  BSSY.RECONVERGENT B0, `(.L_x_90) ;  /* 0x0000085000007945 */ /* 0x000fe20003800200 */
[----:B------:R-:W-:-:S06]  /*06c0*/  ULEA UR4, UR6, UR4, 0x18 ;  /* 0x0000000406047291 */ /* 0x000fcc000f8ec0ff */
[----:B------:R-:W-:Y:S06]  /*06d0*/  @P0 BRA `(.L_x_91) ;  /* 0x0000000800080947 */ /* 0x000fec0003800000 */
[----:B------:R-:W1:Y:S01]  /*06e0*/  I2F.U32.RP R14, R2 ;  /* 0x00000002000e7306 */ /* 0x000e620000209000 */
[----:B------:R-:W-:Y:S01]  /*06f0*/  IADD3 R12, PT, PT, R7, R2, RZ ;  /* 0x00000002070c7210 */ /* 0x000fe20007ffe0ff */
[----:B------:R-:W-:Y:S01]  /*0700*/  BSSY.RECONVERGENT B1, `(.L_x_92) ;  /* 0x000003c000017945 */ /* 0x000fe20003800200 */
[----:B------:R-:W-:Y:S02]  /*0710*/  ISETP.NE.U32.AND P2, PT, R2, RZ, PT ;  /* 0x000000ff0200720c */ /* 0x000fe40003f45070 */
[C---:B------:R-:W-:Y:S02]  /*0720*/  ISETP.GE.AND P0, PT, R12.reuse, UR7, PT ;  /* 0x000000070c007c0c */ /* 0x040fe4000bf06270 */
[----:B------:R-:W-:Y:S02]  /*0730*/  VIMNMX R6, PT, PT, R12, UR7, !PT ;  /* 0x000000070c067c48 */ /* 0x000fe4000ffe0100 */
[----:B------:R-:W-:Y:S01]  /*0740*/  SEL R13, RZ, 0x1, P0 ;  /* 0x00000001ff0d7807 */ /* 0x000fe20000000000 */
[----:B-1----:R-:W0:Y:S02]  /*0750*/  MUFU.RCP R14, R14 ;  /* 0x0000000e000e7308 */ /* 0x002e240000001000 */
[----:B0-----:R-:W-:-:S06]  /*0760*/  VIADD R10, R14, 0xffffffe ;  /* 0x0ffffffe0e0a7836 */ /* 0x001fcc0000000000 */
[----:B------:R0:W1:Y:S02]  /*0770*/  F2I.FTZ.U32.TRUNC.NTZ R11, R10 ;  /* 0x0000000a000b7305 */ /* 0x000064000021f000 */
[----:B0-----:R-:W-:Y:S02]  /*0780*/  IMAD.MOV.U32 R10, RZ, RZ, RZ ;  /* 0x000000ffff0a7224 */ /* 0x001fe400078e00ff */
[----:B-1----:R-:W-:-:S04]  /*0790*/  IMAD.MOV R15, RZ, RZ, -R11 ;  /* 0x000000ffff0f7224 */ /* 0x002fc800078e0a0b */
[----:B------:R-:W-:-:S04]  /*07a0*/  IMAD R15, R15, R2, RZ ;  /* 0x000000020f0f7224 */ /* 0x000fc800078e02ff */
[----:B------:R-:W-:Y:S01]  /*07b0*/  IMAD.HI.U32 R14, R11, R15, R10 ;  /* 0x0000000f0b0e7227 */ /* 0x000fe200078e000a */
[----:B------:R-:W-:-:S05]  /*07c0*/  IADD3 R11, PT, PT, R6, -R12, -R13 ;  /* 0x8000000c060b7210 */ /* 0x000fca0007ffe80d */
[----:B------:R-:W-:-:S04]  /*07d0*/  IMAD.HI.U32 R10, R14, R11, RZ ;  /* 0x0000000b0e0a7227 */ /* 0x000fc800078e00ff */
[----:B------:R-:W-:-:S04]  /*07e0*/  IMAD.MOV R6, RZ, RZ, -R10 ;  /* 0x000000ffff067224 */ /* 0x000fc800078e0a0a */
[----:B------:R-:W-:Y:S02]  /*07f0*/  IMAD R11, R2, R6, R11 ;  /* 0x00000006020b7224 */ /* 0x000fe400078e020b */
[----:B------:R-:W0:Y:S03]  /*0800*/  LDS R6, [UR4] ;  /* 0x00000004ff067984 */ /* 0x000e260008000800 */
[----:B------:R-:W-:-:S13]  /*0810*/  ISETP.GE.U32.AND P0, PT, R11, R2, PT ;  /* 0x000000020b00720c */ /* 0x000fda0003f06070 */
[----:B------:R-:W-:Y:S01]  /*0820*/  @P0 IADD3 R11, PT, PT, R11, -R2, RZ ;  /* 0x800000020b0b0210 */ /* 0x000fe20007ffe0ff */
[----:B------:R-:W-:-:S03]  /*0830*/  @P0 VIADD R10, R10, 0x1 ;  /* 0x000000010a0a0836 */ /* 0x000fc60000000000 */
[----:B------:R-:W-:-:S13]  /*0840*/  ISETP.GE.U32.AND P1, PT, R11, R2, PT ;  /* 0x000000020b00720c */ /* 0x000fda0003f26070 */
[----:B------:R-:W-:Y:S01]  /*0850*/  @P1 VIADD R10, R10, 0x1 ;  /* 0x000000010a0a1836 */ /* 0x000fe20000000000 */
[----:B------:R-:W-:-:S04]  /*0860*/  @!P2 LOP3.LUT R10, RZ, R2, RZ, 0x33, !PT ;  /* 0x00000002ff0aa212 */ /* 0x000fc800078e33ff */
[----:B------:R-:W-:Y:S01]  /*0870*/  IADD3 R14, PT, PT, R13, R10, RZ ;  /* 0x0000000a0d0e7210 */ /* 0x000fe20007ffe0ff */
[----:B------:R-:W-:-:S03]  /*0880*/  IMAD.MOV.U32 R13, RZ, RZ, R7 ;  /* 0x000000ffff0d7224 */ /* 0x000fc600078e0007 */
[C---:B------:R-:W-:Y:S02]  /*0890*/  LOP3.LUT R10, R14.reuse, 0x3, RZ, 0xc0, !PT ;  /* 0x000000030e0a7812 */ /* 0x040fe400078ec0ff */
[----:B------:R-:W-:Y:S02]  /*08a0*/  ISETP.GE.U32.AND P1, PT, R14, 0x3, PT ;  /* 0x000000030e00780c */ /* 0x000fe40003f26070 */
[----:B------:R-:W-:-:S13]  /*08b0*/  ISETP.NE.AND P0, PT, R10, 0x3, PT ;  /* 0x000000030a00780c */ /* 0x000fda0003f05270 */
[----:B0-----:R-:W-:Y:S05]  /*08c0*/  @!P0 BRA `(.L_x_93) ;  /* 0x00000000007c8947 */ /* 0x001fea0003800000 */
[----:B------:R-:W0:Y:S01]  /*08d0*/  LDCU.64 UR10, c[0x0][0x388] ;  /* 0x00007100ff0a77ac */ /* 0x000e220008000a00 */
[----:B------:R-:W1:Y:S01]  /*08e0*/  LDC.64 R10, c[0x0][0x380] ;  /* 0x0000e000ff0a7b82 */ /* 0x000e620000000a00 */
[----:B------:R-:W-:Y:S01]  /*08f0*/  IMAD.WIDE.U32 R12, R7, 0x4, R8 ;  /* 0x00000004070c7825 */ /* 0x000fe200078e0008 */
[----:B------:R-:W-:-:S03]  /*0900*/  IADD3 R17, PT, PT, R0, R7, RZ ;  /* 0x0000000700117210 */ /* 0x000fc60007ffe0ff */
[----:B------:R-:W-:-:S05]  /*0910*/  VIADD R14, R14, 0x1 ;  /* 0x000000010e0e7836 */ /* 0x000fca0000000000 */
[----:B------:R-:W-:Y:S02]  /*0920*/  LOP3.LUT R14, R14, 0x3, RZ, 0xc0, !PT ;  /* 0x000000030e0e7812 */ /* 0x000fe400078ec0ff */
[----:B0-----:R-:W-:-:S03]  /*0930*/  IADD3 R16, P0, PT, R12, UR10, RZ ;  /* 0x0000000a0c107c10 */ /* 0x001fc6000ff1e0ff */
[----:B------:R-:W-:Y:S01]  /*0940*/  IMAD.MOV R12, RZ, RZ, -R14 ;  /* 0x000000ffff0c7224 */ /* 0x000fe200078e0a0e */
[----:B------:R-:W-:Y:S01]  /*0950*/  IADD3.X R15, PT, PT, R13, UR11, RZ, P0, !PT ;  /* 0x0000000b0d0f7c10 */ /* 0x000fe200087fe4ff */
[----:B------:R-:W-:-:S08]  /*0960*/  IMAD R13, R14, R2, R7 ;  /* 0x000000020e0d7224 */ /* 0x000fd000078e0207 */
.L_x_94:
[----:B------:R-:W-:-:S05]  /*0970*/  IMAD.MOV.U32 R14, RZ, RZ, R16 ;  /* 0x000000ffff0e7224 */ /* 0x000fca00078e0010 */
[----:B0-----:R0:W2:Y:S01]  /*0980*/  LDG.E R19, desc[UR8][R14.64] ;  /* 0x000000080e137981 */ /* 0x0010a2000c1e1900 */
[----:B------:R-:W-:Y:S02]  /*0990*/  HFMA2 R16, -RZ, RZ, 0.96630859375, -0.0022525787353515625 ;  /* 0x3bbb989dff107431 */ /* 0x000fe400000001ff */
[----:B------:R-:W-:Y:S02]  /*09a0*/  IMAD.MOV.U32 R21, RZ, RZ, 0x437c0000 ;  /* 0x437c0000ff157424 */ /* 0x000fe400078e00ff */
[----:B------:R-:W-:-:S05]  /*09b0*/  VIADD R12, R12, 0x1 ;  /* 0x000000010c0c7836 */ /* 0x000fca0000000000 */
[----:B------:R-:W-:Y:S01]  /*09c0*/  ISETP.NE.AND P0, PT, R12, RZ, PT ;  /* 0x000000ff0c00720c */ /* 0x000fe20003f05270 */
[----:B0-----:R-:W-:-:S04]  /*09d0*/  IMAD.WIDE.U32 R14, R2, 0x4, R14 ;  /* 0x00000004020e7825 */ /* 0x001fc800078e000e */
[----:B--2---:R-:W-:-:S04]  /*09e0*/  FADD R19, -R6, R19 ;  /* 0x0000001306137221 */ /* 0x004fc80000000100 */
[----:B------:R-:W-:-:S04]  /*09f0*/  FFMA.SAT R16, R19, R16, 0.5 ;  /* 0x3f00000013107423 */ /* 0x000fc80000002010 */
[----:B------:R-:W-:-:S04]  /*0a00*/  FFMA.RM R16, R16, R21, 12582913 ;  /* 0x4b40000110107423 */ /* 0x000fc80000004015 */
[C---:B------:R-:W-:Y:S01]  /*0a10*/  FADD R18, R16.reuse, -12583039 ;  /* 0xcb40007f10127421 */ /* 0x040fe20000000000 */
[----:B------:R-:W-:-:S03]  /*0a20*/  SHF.L.U32 R16, R16, 0x17, RZ ;  /* 0x0000001710107819 */ /* 0x000fc600000006ff */
[----:B------:R-:W-:-:S04]  /*0a30*/  FFMA R18, R19, 1.4426950216293334961, -R18 ;  /* 0x3fb8aa3b13127823 */ /* 0x000fc80000000812 */
[----:B------:R-:W-:Y:S01]  /*0a40*/  FFMA R20, R19, 1.925963033500011079e-08, R18 ;  /* 0x32a5706013147823 */ /* 0x000fe20000000012 */
[----:B-1----:R-:W-:-:S03]  /*0a50*/  IMAD.WIDE R18, R17, 0x4, R10 ;  /* 0x0000000411127825 */ /* 0x002fc600078e020a */
[----:B------:R-:W0:Y:S01]  /*0a60*/  MUFU.EX2 R21, R20 ;  /* 0x0000001400157308 */ /* 0x000e220000000800 */
[----:B------:R-:W-:Y:S02]  /*0a70*/  IMAD.IADD R17, R2, 0x1, R17 ;  /* 0x0000000102117824 */ /* 0x000fe400078e0211 */
[----:B0-----:R-:W-:Y:S01]  /*0a80*/  FMUL R21, R16, R21 ;  /* 0x0000001510157220 */ /* 0x001fe20000400000 */
[----:B------:R-:W-:-:S04]  /*0a90*/  MOV R16, R14 ;  /* 0x0000000e00107202 */ /* 0x000fc80000000f00 */
[----:B------:R0:W-:Y:S01]  /*0aa0*/  STG.E desc[UR8][R18.64], R21 ;  /* 0x0000001512007986 */ /* 0x0001e2000c101908 */
[----:B------:R-:W-:Y:S05]  /*0ab0*/  @P0 BRA `(.L_x_94) ;  /* 0xfffffffc00ac0947 */ /* 0x000fea000383ffff */
.L_x_93:
[----:B------:R-:W-:Y:S05]  /*0ac0*/  BSYNC.RECONVERGENT B1 ;  /* 0x0000000000017941 */ /* 0x000fea0003800200 */
.L_x_92:
[----:B------:R-:W-:Y:S05]  /*0ad0*/  @!P1 BRA `(.L_x_91) ;  /* 0x0000000400089947 */ /* 0x000fea0003800000 */
[----:B------:R-:W1:Y:S01]  /*0ae0*/  LDC.64 R10, c[0x0][0x380] ;  /* 0x0000e000ff0a7b82 */ /* 0x000e620000000a00 */
[----:B------:R-:W-:-:S07]  /*0af0*/  SHF.L.U32 R17, R2, 0x2, RZ ;  /* 0x0000000202117819 */ /* 0x000fce00000006ff */
.L_x_95:
[----:B--2---:R-:W-:-:S06]  /*0b00*/  IMAD.WIDE.U32 R14, R13, 0x4, R4 ;  /* 0x000000040d0e7825 */ /* 0x004fcc00078e0004 */
[----:B------:R-:W2:Y:S01]  /*0b10*/  LDG.E R15, desc[UR8][R14.64] ;  /* 0x000000080e0f7981 */ /* 0x000ea2000c1e1900 */
[----:B0-----:R-:W-:Y:S02]  /*0b20*/  HFMA2 R18, -RZ, RZ, 3.7421875, 0 ;  /* 0x437c0000ff127431 */ /* 0x001fe400000001ff */
[----:B------:R-:W-:Y:S02]  /*0b30*/  IMAD.MOV.U32 R16, RZ, RZ, 0x3bbb989d ;  /* 0x3bbb989dff107424 */ /* 0x000fe400078e00ff */
[----:B--2---:R-:W-:-:S04]  /*0b40*/  FADD R19, -R6, R15 ;  /* 0x0000000f06137221 */ /* 0x004fc80000000100 */
[----:B------:R-:W-:-:S04]  /*0b50*/  FFMA.SAT R21, R19, R16, 0.5 ;  /* 0x3f00000013157423 */ /* 0x000fc80000002010 */
[----:B------:R-:W-:-:S04]  /*0b60*/  FFMA.RM R21, R21, R18, 12582913 ;  /* 0x4b40000115157423 */ /* 0x000fc80000004012 */
[C---:B------:R-:W-:Y:S01]  /*0b70*/  FADD R12, R21.reuse, -12583039 ;  /* 0xcb40007f150c7421 */ /* 0x040fe20000000000 */
[----:B------:R-:W-:-:S03]  /*0b80*/  SHF.L.U32 R21, R21, 0x17, RZ ;  /* 0x0000001715157819 */ /* 0x000fc600000006ff */
[----:B------:R-:W-:-:S04]  /*0b90*/  FFMA R12, R19, 1.4426950216293334961, -R12 ;  /* 0x3fb8aa3b130c7823 */ /* 0x000fc8000000080c */
[----:B------:R-:W-:Y:S01]  /*0ba0*/  FFMA R12, R19, 1.925963033500011079e-08, R12 ;  /* 0x32a57060130c7823 */ /* 0x000fe2000000000c */
[--C-:B------:R-:W-:Y:S02]  /*0bb0*/  IMAD.IADD R19, R0, 0x1, R13.reuse ;  /* 0x0000000100137824 */ /* 0x100fe400078e020d */
[----:B------:R-:W-:Y:S02]  /*0bc0*/  IMAD.IADD R13, R2, 0x1, R13 ;  /* 0x00000001020d7824 */ /* 0x000fe400078e020d */
[----:B-1----:R-:W-:Y:S01]  /*0bd0*/  IMAD.WIDE R14, R19, 0x4, R10 ;  /* 0x00000004130e7825 */ /* 0x002fe200078e020a */
[----:B------:R-:W0:Y:S03]  /*0be0*/  MUFU.EX2 R12, R12 ;  /* 0x0000000c000c7308 */ /* 0x000e260000000800 */
[----:B0-----:R-:W-:Y:S01]  /*0bf0*/  FMUL R19, R21, R12 ;  /* 0x0000000c15137220 */ /* 0x001fe20000400000 */
[----:B------:R-:W-:-:S04]  /*0c00*/  IMAD.WIDE.U32 R20, R13, 0x4, R4 ;  /* 0x000000040d147825 */ /* 0x000fc800078e0004 */
[----:B------:R0:W-:Y:S04]  /*0c10*/  STG.E desc[UR8][R14.64], R19 ;  /* 0x000000130e007986 */ /* 0x0001e8000c101908 */
[----:B------:R-:W2:Y:S01]  /*0c20*/  LDG.E R21, desc[UR8][R20.64] ;  /* 0x0000000814157981 */ /* 0x000ea2000c1e1900 */
[----:B0-----:R-:W-:Y:S02]  /*0c30*/  IMAD.IADD R19, R13, 0x1, R2 ;  /* 0x000000010d137824 */ /* 0x001fe400078e0202 */
[----:B--2---:R-:W-:Y:S02]  /*0c40*/  FADD R23, -R6, R21 ;  /* 0x0000001506177221 */ /* 0x004fe40000000100 */
[----:B------:R-:W-:-:S04]  /*0c50*/  IMAD.WIDE.U32 R20, R19, 0x4, R4 ;  /* 0x0000000413147825 */ /* 0x000fc800078e0004 */
[----:B------:R-:W-:-:S04]  /*0c60*/  FFMA.SAT R25, R23, R16, 0.5 ;  /* 0x3f00000017197423 */ /* 0x000fc80000002010 */
[----:B------:R-:W-:-:S04]  /*0c70*/  FFMA.RM R25, R25, R18, 12582913 ;  /* 0x4b40000119197423 */ /* 0x000fc80000004012 */
[C---:B------:R-:W-:Y:S01]  /*0c80*/  FADD R12, R25.reuse, -12583039 ;  /* 0xcb40007f190c7421 */ /* 0x040fe20000000000 */
[----:B------:R-:W-:-:S03]  /*0c90*/  SHF.L.U32 R25, R25, 0x17, RZ ;  /* 0x0000001719197819 */ /* 0x000fc600000006ff */
[----:B------:R-:W-:-:S04]  /*0ca0*/  FFMA R12, R23, 1.4426950216293334961, -R12 ;  /* 0x3fb8aa3b170c7823 */ /* 0x000fc8000000080c */
[----:B------:R-:W-:Y:S01]  /*0cb0*/  FFMA R23, R23, 1.925963033500011079e-08, R12 ;  /* 0x32a5706017177823 */ /* 0x000fe2000000000c */
[----:B------:R-:W-:-:S03]  /*0cc0*/  IADD3 R12, P0, PT, R17, R14, RZ ;  /* 0x0000000e110c7210 */ /* 0x000fc60007f1e0ff */
[----:B------:R-:W0:Y:S01]  /*0cd0*/  MUFU.EX2 R22, R23 ;  /* 0x0000001700167308 */ /* 0x000e220000000800 */
[----:B------:R-:W-:Y:S01]  /*0ce0*/  IADD3.X R13, PT, PT, RZ, R15, RZ, P0, !PT ;  /* 0x0000000fff0d7210 */ /* 0x000fe200007fe4ff */
[----:B0-----:R-:W-:-:S05]  /*0cf0*/  FMUL R25, R25, R22 ;  /* 0x0000001619197220 */ /* 0x001fca0000400000 */
[----:B------:R0:W-:Y:S04]  /*0d00*/  STG.E desc[UR8][R12.64], R25 ;  /* 0x000000190c007986 */ /* 0x0001e8000c101908 */
[----:B------:R-:W2:Y:S01]  /*0d10*/  LDG.E R21, desc[UR8][R20.64] ;  /* 0x0000000814157981 */ /* 0x000ea2000c1e1900 */
[----:B------:R-:W-:Y:S01]  /*0d20*/  IADD3 R19, PT, PT, R19, R2, RZ ;  /* 0x0000000213137210 */ /* 0x000fe20007ffe0ff */
[----:B--2---:R-:W-:-:S04]  /*0d30*/  FADD R15, -R6, R21 ;  /* 0x00000015060f7221 */ /* 0x004fc80000000100 */
[----:B------:R-:W-:-:S04]  /*0d40*/  FFMA.SAT R27, R15, R16, 0.5 ;  /* 0x3f0000000f1b7423 */ /* 0x000fc80000002010 */
[----:B------:R-:W-:-:S04]  /*0d50*/  FFMA.RM R27, R27, R18, 12582913 ;  /* 0x4b4000011b1b7423 */ /* 0x000fc80000004012 */
[C---:B------:R-:W-:Y:S01]  /*0d60*/  FADD R14, R27.reuse, -12583039 ;  /* 0xcb40007f1b0e7421 */ /* 0x040fe20000000000 */
[----:B------:R-:W-:-:S03]  /*0d70*/  IMAD.SHL.U32 R27, R27, 0x800000, RZ ;  /* 0x008000001b1b7824 */ /* 0x000fc600078e00ff */
[----:B------:R-:W-:-:S04]  /*0d80*/  FFMA R14, R15, 1.4426950216293334961, -R14 ;  /* 0x3fb8aa3b0f0e7823 */ /* 0x000fc8000000080e */
[----:B------:R-:W-:Y:S01]  /*0d90*/  FFMA R22, R15, 1.925963033500011079e-08, R14 ;  /* 0x32a570600f167823 */ /* 0x000fe2000000000e */
[----:B------:R-:W-:-:S05]  /*0da0*/  IADD3 R14, P0, PT, R17, R12, RZ ;  /* 0x0000000c110e7210 */ /* 0x000fca0007f1e0ff */
[----:B------:R-:W1:Y:S01]  /*0db0*/  MUFU.EX2 R22, R22 ;  /* 0x0000001600167308 */ /* 0x000e620000000800 */
[----:B------:R-:W-:Y:S02]  /*0dc0*/  IMAD.X R15, RZ, RZ, R13, P0 ;  /* 0x000000ffff0f7224 */ /* 0x000fe400000e060d */
[----:B0-----:R-:W-:-:S04]  /*0dd0*/  IMAD.WIDE.U32 R12, R19, 0x4, R4 ;  /* 0x00000004130c7825 */ /* 0x001fc800078e0004 */
[----:B-1----:R-:W-:-:S05]  /*0de0*/  FMUL R27, R27, R22 ;  /* 0x000000161b1b7220 */ /* 0x002fca0000400000 */
[----:B------:R2:W-:Y:S04]  /*0df0*/  STG.E desc[UR8][R14.64], R27 ;  /* 0x0000001b0e007986 */ /* 0x0005e8000c101908 */
[----:B------:R-:W3:Y:S01]  /*0e00*/  LDG.E R13, desc[UR8][R12.64] ;  /* 0x000000080c0d7981 */ /* 0x000ee2000c1e1900 */
[----:B------:R-:W-:Y:S01]  /*0e10*/  IADD3 R20, P0, PT, R17, R14, RZ ;  /* 0x0000000e11147210 */ /* 0x000fe20007f1e0ff */
[----:B---3--:R-:W-:Y:S01]  /*0e20*/  FADD R21, -R6, R13 ;  /* 0x0000000d06157221 */ /* 0x008fe20000000100 */
[----:B------:R-:W-:-:S03]  /*0e30*/  IADD3 R13, PT, PT, R19, R2, RZ ;  /* 0x00000002130d7210 */ /* 0x000fc60007ffe0ff */
[----:B------:R-:W-:-:S04]  /*0e40*/  FFMA.SAT R23, R21, R16, 0.5 ;  /* 0x3f00000015177423 */ /* 0x000fc80000002010 */
[----:B------:R-:W-:-:S04]  /*0e50*/  FFMA.RM R23, R23, R18, 12582913 ;  /* 0x4b40000117177423 */ /* 0x000fc80000004012 */
[C---:B------:R-:W-:Y:S01]  /*0e60*/  FADD R16, R23.reuse, -12583039 ;  /* 0xcb40007f17107421 */ /* 0x040fe20000000000 */
[----:B------:R-:W-:-:S03]  /*0e70*/  SHF.L.U32 R23, R23, 0x17, RZ ;  /* 0x0000001717177819 */ /* 0x000fc600000006ff */
[----:B------:R-:W-:-:S04]  /*0e80*/  FFMA R16, R21, 1.4426950216293334961, -R16 ;  /* 0x3fb8aa3b15107823 */ /* 0x000fc80000000810 */
[----:B------:R-:W-:Y:S01]  /*0e90*/  FFMA R16, R21, 1.925963033500011079e-08, R16 ;  /* 0x32a5706015107823 */ /* 0x000fe20000000010 */
[----:B------:R-:W-:Y:S01]  /*0ea0*/  IMAD.X R21, RZ, RZ, R15, P0 ;  /* 0x000000ffff157224 */ /* 0x000fe200000e060f */
[----:B------:R-:W-:-:S04]  /*0eb0*/  ISETP.GE.AND P0, PT, R13, UR7, PT ;  /* 0x000000070d007c0c */ /* 0x000fc8000bf06270 */
[----:B------:R-:W0:Y:S02]  /*0ec0*/  MUFU.EX2 R16, R16 ;  /* 0x0000001000107308 */ /* 0x000e240000000800 */
[----:B0-----:R-:W-:-:S05]  /*0ed0*/  FMUL R23, R23, R16 ;  /* 0x0000001017177220 */ /* 0x001fca0000400000 */
[----:B------:R2:W-:Y:S02]  /*0ee0*/  STG.E desc[UR8][R20.64], R23 ;  /* 0x0000001714007986 */ /* 0x0005e4000c101908 */
[----:B------:R-:W-:Y:S05]  /*0ef0*/  @!P0 BRA `(.L_x_95) ;  /* 0xfffffffc00008947 */ /* 0x000fea000383ffff */
.L_x_91:
[----:B------:R-:W-:Y:S05]  /*0f00*/  BSYNC.RECONVERGENT B0 ;  /* 0x0000000000007941 */ /* 0x000fea0003800200 */
.L_x_90:
[----:B------:R-:W1:Y:S01]  /*0f10*/  LDCU.64 UR4, c[0x0][0x380] ;  /* 0x00007000ff0477ac */ /* 0x000e620008000a00 */
[----:B------:R-:W-:Y:S01]  /*0f20*/  ISETP.GE.AND P1, PT, R7, UR7, PT ;  /* 0x0000000707007c0c */ /* 0x000fe2000bf26270 */
[----:B------:R-:W-:Y:S01]  /*0f30*/  BSSY.RECONVERGENT B0, `(.L_x_96) ;  /* 0x0000049000007945 */ /* 0x000fe20003800200 */
[----:B------:R-:W-:Y:S01]  /*0f40*/  IMAD.MOV.U32 R0, RZ, RZ, RZ ;  /* 0x000000ffff007224 */ /* 0x000fe200078e00ff */
[----:B-1----:R-:W-:-:S04]  /*0f50*/  IADD3 R4, P0, PT, R8, UR4, RZ ;  /* 0x0000000408047c10 */ /* 0x002fc8000ff1e0ff */
[----:B------:R-:W-:-:S06]  /*0f60*/  IADD3.X R5, PT, PT, R9, UR5, RZ, P0, !PT ;  /* 0x0000000509057c10 */ /* 0x000fcc00087fe4ff */
[----:B------:R-:W-:Y:S05]  /*0f70*/  @P1 BRA `(.L_x_97) ;  /* 0x0000000400101947 */ /* 0x000fea0003800000 */
[----:B------:R-:W1:Y:S01]  /*0f80*/  I2F.U32.RP R12, R2 ;  /* 0x00000002000c7306 */ /* 0x000e620000209000 */
[----:B------:R-:W-:Y:S01]  /*0f90*/  IADD3 R0, PT, PT, R7, R2, RZ ;  /* 0x0000000207007210 */ /* 0x000fe20007ffe0ff */
[----:B------:R-:W-:Y:S01]  /*0fa0*/  BSSY.RECONVERGENT B1, `(.L_x_98) ;  /* 0x000002e000017945 */ /* 0x000fe20003800200 */
[----:B------:R-:W-:Y:S02]  /*0fb0*/  ISETP.NE.U32.AND P2, PT, R2, RZ, PT ;  /* 0x000000ff0200720c */ /* 0x000fe40003f45070 */
[C---:B------:R-:W-:Y:S02]  /*0fc0*/  ISETP.GE.AND P0, PT, R0.reuse, UR7, PT ;  /* 0x0000000700007c0c */ /* 0x040fe4000bf06270 */
[----:B------:R-:W-:Y:S02]  /*0fd0*/  VIMNMX R13, PT, PT, R0, UR7, !PT ;  /* 0x00000007000d7c48 */ /* 0x000fe4000ffe0100 */
[----:B------:R-:W-:Y:S02]  /*0fe0*/  SEL R6, RZ, 0x1, P0 ;  /* 0x00000001ff067807 */ /* 0x000fe40000000000 */
[----:B0-----:R-:W-:-:S02]  /*0ff0*/  MOV R19, R7 ;  /* 0x0000000700137202 */ /* 0x001fc40000000f00 */
[----:B------:R-:W-:Y:S01]  /*1000*/  IADD3 R13, PT, PT, R13, -R0, -R6 ;  /* 0x800000000d0d7210 */ /* 0x000fe20007ffe806 */
[----:B-1----:R-:W0:Y:S02]  /*1010*/  MUFU.RCP R12, R12 ;  /* 0x0000000c000c7308 */ /* 0x002e240000001000 */
[----:B0-----:R-:W-:-:S06]  /*1020*/  IADD3 R10, PT, PT, R12, 0xffffffe, RZ ;  /* 0x0ffffffe0c0a7810 */ /* 0x001fcc0007ffe0ff */
[----:B------:R0:W2:Y:S02]  /*1030*/  F2I.FTZ.U32.TRUNC.NTZ R11, R10 ;  /* 0x0000000a000b7305 */ /* 0x0000a4000021f000 */
[----:B0-----:R-:W-:Y:S02]  /*1040*/  IMAD.MOV.U32 R10, RZ, RZ, RZ ;  /* 0x000000ffff0a7224 */ /* 0x001fe400078e00ff */
[----:B--2---:R-:W-:-:S04]  /*1050*/  IMAD.MOV R15, RZ, RZ, -R11 ;  /* 0x000000ffff0f7224 */ /* 0x004fc800078e0a0b */
[----:B------:R-:W-:-:S04]  /*1060*/  IMAD R15, R15, R2, RZ ;  /* 0x000000020f0f7224 */ /* 0x000fc800078e02ff */
[----:B------:R-:W-:-:S06]  /*1070*/  IMAD.HI.U32 R12, R11, R15, R10 ;  /* 0x0000000f0b0c7227 */ /* 0x000fcc00078e000a */
        /* <DEDUP_REMOVED lines=10> */
[C---:B------:R-:W-:Y:S02]  /*1120*/  LOP3.LUT R0, R6.reuse, 0x3, RZ, 0xc0, !PT ;  /* 0x0000000306007812 */ /* 0x040fe400078ec0ff */
[----:B------:R-:W-:Y:S02]  /*1130*/  ISETP.GE.U32.AND P1, PT, R6, 0x3, PT ;  /* 0x000000030600780c */ /* 0x000fe40003f26070 */
[----:B------:R-:W-:Y:S01]  /*1140*/  ISETP.NE.AND P0, PT, R0, 0x3, PT ;  /* 0x000000030000780c */ /* 0x000fe20003f05270 */
[----:B------:R-:W-:-:S12]  /*1150*/  IMAD.MOV.U32 R0, RZ, RZ, RZ ;  /* 0x000000ffff007224 */ /* 0x000fd800078e00ff */
[----:B------:R-:W-:Y:S05]  /*1160*/  @!P0 BRA `(.L_x_99) ;  /* 0x0000000000448947 */ /* 0x000fea0003800000 */
[----:B------:R-:W-:-:S04]  /*1170*/  IMAD.WIDE.U32 R10, R7, 0x4, R8 ;  /* 0x00000004070a7825 */ /* 0x000fc800078e0008 */
[----:B------:R-:W-:Y:S01]  /*1180*/  VIADD R0, R6, 0x1 ;  /* 0x0000000106007836 */ /* 0x000fe20000000000 */
[----:B------:R-:W-:Y:S01]  /*1190*/  IADD3 R10, P0, PT, R10, UR4, RZ ;  /* 0x000000040a0a7c10 */ /* 0x000fe2000ff1e0ff */
[----:B------:R-:W-:-:S03]  /*11a0*/  IMAD.MOV.U32 R19, RZ, RZ, R7 ;  /* 0x000000ffff137224 */ /* 0x000fc600078e0007 */
[----:B------:R-:W-:Y:S01]  /*11b0*/  LOP3.LUT R6, R0, 0x3, RZ, 0xc0, !PT ;  /* 0x0000000300067812 */ /* 0x000fe200078ec0ff */
[----:B------:R-:W-:Y:S01]  /*11c0*/  HFMA2 R0, -RZ, RZ, 0, 0 ;  /* 0x00000000ff007431 */ /* 0x000fe200000001ff */
[----:B------:R-:W-:Y:S02]  /*11d0*/  IADD3.X R11, PT, PT, R11, UR5, RZ, P0, !PT ;  /* 0x000000050b0b7c10 */ /* 0x000fe400087fe4ff */
[----:B------:R-:W-:-:S07]  /*11e0*/  IADD3 R6, PT, PT, -R6, RZ, RZ ;  /* 0x000000ff06067210 */ /* 0x000fce0007ffe1ff */
.L_x_100:
[----:B------:R-:W-:Y:S01]  /*11f0*/  IMAD.MOV.U32 R12, RZ, RZ, R10 ;  /* 0x000000ffff0c7224 */ /* 0x000fe200078e000a */
[----:B------:R-:W-:-:S05]  /*1200*/  MOV R13, R11 ;  /* 0x0000000b000d7202 */ /* 0x000fca0000000f00 */
[----:B------:R-:W2:Y:S01]  /*1210*/  LDG.E R15, desc[UR8][R12.64] ;  /* 0x000000080c0f7981 */ /* 0x000ea2000c1e1900 */
[----:B------:R-:W-:Y:S01]  /*1220*/  VIADD R6, R6, 0x1 ;  /* 0x0000000106067836 */ /* 0x000fe20000000000 */
[C---:B------:R-:W-:Y:S01]  /*1230*/  IADD3 R19, PT, PT, R2.reuse, R19, RZ ;  /* 0x0000001302137210 */ /* 0x040fe20007ffe0ff */
[----:B------:R-:W-:-:S03]  /*1240*/  IMAD.WIDE.U32 R10, R2, 0x4, R12 ;  /* 0x00000004020a7825 */ /* 0x000fc600078e000c */
[----:B------:R-:W-:Y:S01]  /*1250*/  ISETP.NE.AND P0, PT, R6, RZ, PT ;  /* 0x000000ff0600720c */ /* 0x000fe20003f05270 */
[----:B--2---:R-:W-:-:S12]  /*1260*/  FADD R0, R15, R0 ;  /* 0x000000000f007221 */ /* 0x004fd80000000000 */
[----:B------:R-:W-:Y:S05]  /*1270*/  @P0 BRA `(.L_x_100) ;  /* 0xfffffffc00dc0947 */ /* 0x000fea000383ffff */
.L_x_99:
[----:B------:R-:W-:Y:S05]  /*1280*/  BSYNC.RECONVERGENT B1 ;  /* 0x0000000000017941 */ /* 0x000fea0003800200 */
.L_x_98:
[----:B------:R-:W-:Y:S05]  /*1290*/  @!P1 BRA `(.L_x_97) ;  /* 0x0000000000489947 */ /* 0x000fea0003800000 */
.L_x_101:
[----:B------:R-:W-:Y:S02]  /*12a0*/  IMAD.IADD R13, R2, 0x1, R19 ;  /* 0x00000001020d7824 */ /* 0x000fe400078e0213 */
[----:B------:R-:W-:-:S03]  /*12b0*/  IMAD.WIDE.U32 R10, R19, 0x4, R4 ;  /* 0x00000004130a7825 */ /* 0x000fc600078e0004 */
[C---:B------:R-:W-:Y:S01]  /*12c0*/  IADD3 R15, PT, PT, R13.reuse, R2, RZ ;  /* 0x000000020d0f7210 */ /* 0x040fe20007ffe0ff */
[----:B------:R-:W-:Y:S02]  /*12d0*/  IMAD.WIDE.U32 R12, R13, 0x4, R4 ;  /* 0x000000040d0c7825 */ /* 0x000fe400078e0004 */
[----:B------:R-:W2:Y:S02]  /*12e0*/  LDG.E R11, desc[UR8][R10.64] ;  /* 0x000000080a0b7981 */ /* 0x000ea4000c1e1900 */
[C---:B------:R-:W-:Y:S02]  /*12f0*/  IMAD.IADD R19, R15.reuse, 0x1, R2 ;  /* 0x000000010f137824 */ /* 0x040fe400078e0202 */
[--C-:B------:R-:W-:Y:S01]  /*1300*/  IMAD.WIDE.U32 R14, R15, 0x4, R4.reuse ;  /* 0x000000040f0e7825 */ /* 0x100fe200078e0004 */
[----:B------:R-:W3:Y:S03]  /*1310*/  LDG.E R13, desc[UR8][R12.64] ;  /* 0x000000080c0d7981 */ /* 0x000ee6000c1e1900 */
[----:B------:R-:W-:-:S02]  /*1320*/  IMAD.WIDE.U32 R16, R19, 0x4, R4 ;  /* 0x0000000413107825 */ /* 0x000fc400078e0004 */
[----:B------:R-:W4:Y:S04]  /*1330*/  LDG.E R15, desc[UR8][R14.64] ;  /* 0x000000080e0f7981 */ /* 0x000f28000c1e1900 */
[----:B------:R-:W5:Y:S01]  /*1340*/  LDG.E R17, desc[UR8][R16.64] ;  /* 0x0000000810117981 */ /* 0x000f62000c1e1900 */
[----:B------:R-:W-:-:S04]  /*1350*/  IADD3 R19, PT, PT, R19, R2, RZ ;  /* 0x0000000213137210 */ /* 0x000fc80007ffe0ff */
[----:B------:R-:W-:Y:S01]  /*1360*/  ISETP.GE.AND P0, PT, R19, UR7, PT ;  /* 0x0000000713007c0c */ /* 0x000fe2000bf06270 */
[----:B--2---:R-:W-:-:S04]  /*1370*/  FADD R0, R11, R0 ;  /* 0x000000000b007221 */ /* 0x004fc80000000000 */
[----:B---3--:R-:W-:-:S04]  /*1380*/  FADD R0, R0, R13 ;  /* 0x0000000d00007221 */ /* 0x008fc80000000000 */
[----:B----4-:R-:W-:-:S04]  /*1390*/  FADD R0, R0, R15 ;  /* 0x0000000f00007221 */ /* 0x010fc80000000000 */
[----:B-----5:R-:W-:Y:S01]  /*13a0*/  FADD R0, R0, R17 ;  /* 0x0000001100007221 */ /* 0x020fe20000000000 */
[----:B------:R-:W-:Y:S06]  /*13b0*/  @!P0 BRA `(.L_x_101) ;  /* 0xfffffffc00b88947 */ /* 0x000fec000383ffff */
.L_x_97:
[----:B------:R-:W-:Y:S05]  /*13c0*/  BSYNC.RECONVERGENT B0 ;  /* 0x0000000000007941 */ /* 0x000fea0003800200 */
.L_x_96:
[----:B------:R-:W-:Y:S01]  /*13d0*/  ISETP.GE.U32.AND P0, PT, R2, 0x2, PT ;  /* 0x000000020200780c */ /* 0x000fe20003f06070 */
[----:B------:R1:W-:Y:S01]  /*13e0*/  STS [R3], R0 ;  /* 0x0000000003007388 */ /* 0x0003e20000000800 */
[----:B------:R-:W3:Y:S01]  /*13f0*/  LDCU UR6, c[0x0][0x394] ;  /* 0x00007280ff0677ac */ /* 0x000ee20008000800 */
[----:B------:R-:W-:Y:S10]  /*1400*/  BAR.SYNC.DEFER_BLOCKING 0x0 ;  /* 0x0000000000007b1d */ /* 0x000ff40000010000 */
[----:B-1----:R-:W-:Y:S05]  /*1410*/  @!P0 BRA `(.L_x_102) ;  /* 0x0000000000308947 */ /* 0x002fea0003800000 */
[----:B------:R-:W-:-:S07]  /*1420*/  IMAD.MOV.U32 R0, RZ, RZ, R2 ;  /* 0x000000ffff007224 */ /* 0x000fce00078e0002 */
.L_x_103:
[----:B------:R-:W-:Y:S01]  /*1430*/  BAR.SYNC.DEFER_BLOCKING 0x0 ;  /* 0x0000000000007b1d */ /* 0x000fe20000010000 */
[----:B------:R-:W-:-:S04]  /*1440*/  SHF.R.U32.HI R12, RZ, 0x1, R0 ;  /* 0x00000001ff0c7819 */ /* 0x000fc80000011600 */
[----:B------:R-:W-:-:S13]  /*1450*/  ISETP.GE.U32.AND P0, PT, R7, R12, PT ;  /* 0x0000000c0700720c */ /* 0x000fda0003f06070 */
[----:B------:R-:W-:Y:S01]  /*1460*/  @!P0 LEA R6, R12, R3, 0x2 ;  /* 0x000000030c068211 */ /* 0x000fe200078e10ff */
[----:B------:R-:W-:Y:S05]  /*1470*/  @!P0 LDS R11, [R3] ;  /* 0x00000000030b8984 */ /* 0x000fea0000000800 */
[----:B------:R-:W0:Y:S02]  /*1480*/  @!P0 LDS R6, [R6] ;  /* 0x0000000006068984 */ /* 0x000e240000000800 */
[----:B0-----:R-:W-:-:S05]  /*1490*/  @!P0 FADD R10, R6, R11 ;  /* 0x0000000b060a8221 */ /* 0x001fca0000000000 */
[----:B------:R1:W-:Y:S01]  /*14a0*/  @!P0 STS [R3], R10 ;  /* 0x0000000a03008388 */ /* 0x0003e20000000800 */
[----:B------:R-:W-:Y:S01]  /*14b0*/  ISETP.GT.U32.AND P0, PT, R0, 0x3, PT ;  /* 0x000000030000780c */ /* 0x000fe20003f04070 */
[----:B------:R-:W-:-:S12]  /*14c0*/  IMAD.MOV.U32 R0, RZ, RZ, R12 ;  /* 0x000000ffff007224 */ /* 0x000fd800078e000c */
[----:B-1----:R-:W-:Y:S05]  /*14d0*/  @P0 BRA `(.L_x_103) ;  /* 0xfffffffc00d40947 */ /* 0x002fea000383ffff */
.L_x_102:
[----:B------:R-:W1:Y:S08]  /*14e0*/  S2UR UR5, SR_CgaCtaId ;  /* 0x00000000000579c3 */ /* 0x000e700000008800 */
[----:B------:R-:W-:Y:S01]  /*14f0*/  BAR.SYNC.DEFER_BLOCKING 0x0 ;  /* 0x0000000000007b1d */ /* 0x000fe20000010000 */
[----:B---3--:R-:W-:-:S05]  /*1500*/  ISETP.GE.AND P0, PT, R7, UR6, PT ;  /* 0x0000000607007c0c */ /* 0x008fca000bf06270 */
[----:B------:R-:W-:Y:S02]  /*1510*/  UMOV UR4, 0x400 ;  /* 0x0000040000047882 */ /* 0x000fe40000000000 */
[----:B-1----:R-:W-:-:S06]  /*1520*/  ULEA UR4, UR5, UR4, 0x18 ;  /* 0x0000000405047291 */ /* 0x002fcc000f8ec0ff */
[----:B------:R-:W-:Y:S06]  /*1530*/  @P0 EXIT ;  /* 0x000000000000094d */ /* 0x000fec0003800000 */
[----:B------:R-:W1:Y:S01]  /*1540*/  I2F.U32.RP R12, R2 ;  /* 0x00000002000c7306 */ /* 0x000e620000209000 */
[----:B------:R-:W-:Y:S01]  /*1550*/  IADD3 R0, PT, PT, R7, R2, RZ ;  /* 0x0000000207007210 */ /* 0x000fe20007ffe0ff */
[----:B------:R-:W-:Y:S01]  /*1560*/  BSSY.RECONVERGENT B0, `(.L_x_104) ;  /* 0x0000037000007945 */ /* 0x000fe20003800200 */
[----:B------:R-:W-:Y:S02]  /*1570*/  ISETP.NE.U32.AND P2, PT, R2, RZ, PT ;  /* 0x000000ff0200720c */ /* 0x000fe40003f45070 */
[C---:B------:R-:W-:Y:S02]  /*1580*/  ISETP.GE.AND P0, PT, R0.reuse, UR6, PT ;  /* 0x0000000600007c0c */ /* 0x040fe4000bf06270 */
[----:B0-----:R-:W-:Y:S02]  /*1590*/  VIMNMX R3, PT, PT, R0, UR6, !PT ;  /* 0x0000000600037c48 */ /* 0x001fe4000ffe0100 */
[----:B------:R-:W-:-:S04]  /*15a0*/  SEL R6, RZ, 0x1, P0 ;  /* 0x00000001ff067807 */ /* 0x000fc80000000000 */
[----:B------:R-:W-:Y:S01]  /*15b0*/  IADD3 R3, PT, PT, R3, -R0, -R6 ;  /* 0x8000000003037210 */ /* 0x000fe20007ffe806 */
[----:B-1----:R-:W0:Y:S02]  /*15c0*/  MUFU.RCP R12, R12 ;  /* 0x0000000c000c7308 */ /* 0x002e240000001000 */
[----:B0-----:R-:W-:-:S06]  /*15d0*/  IADD3 R10, PT, PT, R12, 0xffffffe, RZ ;  /* 0x0ffffffe0c0a7810 */ /* 0x001fcc0007ffe0ff */
[----:B------:R0:W1:Y:S02]  /*15e0*/  F2I.FTZ.U32.TRUNC.NTZ R11, R10 ;  /* 0x0000000a000b7305 */ /* 0x000064000021f000 */
[----:B0-----:R-:W-:Y:S02]  /*15f0*/  IMAD.MOV.U32 R10, RZ, RZ, RZ ;  /* 0x000000ffff0a7224 */ /* 0x001fe400078e00ff */
[----:B-1----:R-:W-:-:S04]  /*1600*/  IMAD.MOV R13, RZ, RZ, -R11 ;  /* 0x000000ffff0d7224 */ /* 0x002fc800078e0a0b */
        /* <DEDUP_REMOVED lines=8> */
[-C--:B------:R-:W-:Y:S02]  /*1690*/  ISETP.GE.U32.AND P1, PT, R3, R2.reuse, PT ;  /* 0x000000020300720c */ /* 0x080fe40003f26070 */
[----:B------:R-:W0:Y:S11]  /*16a0*/  LDS R3, [UR4] ;  /* 0x00000004ff037984 */ /* 0x000e360008000800 */
[----:B------:R-:W-:Y:S01]  /*16b0*/  @P1 VIADD R11, R11, 0x1 ;  /* 0x000000010b0b1836 */ /* 0x000fe20000000000 */
[----:B------:R-:W-:-:S04]  /*16c0*/  @!P2 LOP3.LUT R11, RZ, R2, RZ, 0x33, !PT ;  /* 0x00000002ff0ba212 */ /* 0x000fc800078e33ff */
[----:B------:R-:W-:-:S04]  /*16d0*/  IADD3 R6, PT, PT, R6, R11, RZ ;  /* 0x0000000b06067210 */ /* 0x000fc80007ffe0ff */
[----:B------:R-:W-:-:S04]  /*16e0*/  LOP3.LUT R0, R6, 0x3, RZ, 0xc0, !PT ;  /* 0x0000000306007812 */ /* 0x000fc800078ec0ff */
[----:B------:R-:W-:-:S13]  /*16f0*/  ISETP.NE.AND P0, PT, R0, 0x3, PT ;  /* 0x000000030000780c */ /* 0x000fda0003f05270 */
[----:B------:R-:W-:Y:S05]  /*1700*/  @!P0 BRA `(.L_x_105) ;  /* 0x0000000000708947 */ /* 0x000fea0003800000 */
[----:B------:R-:W1:Y:S01]  /*1710*/  LDCU.64 UR4, c[0x0][0x380] ;  /* 0x00007000ff0477ac */ /* 0x000e620008000a00 */
[----:B------:R-:W-:Y:S02]  /*1720*/  VIADD R0, R6, 0x1 ;  /* 0x0000000106007836 */ /* 0x000fe40000000000 */
[----:B------:R-:W-:-:S03]  /*1730*/  IMAD.WIDE.U32 R8, R7, 0x4, R8 ;  /* 0x0000000407087825 */ /* 0x000fc600078e0008 */
[----:B------:R-:W-:-:S04]  /*1740*/  LOP3.LUT R0, R0, 0x3, RZ, 0xc0, !PT ;  /* 0x0000000300007812 */ /* 0x000fc800078ec0ff */
[C---:B------:R-:W-:Y:S01]  /*1750*/  IADD3 R16, PT, PT, -R0.reuse, RZ, RZ ;  /* 0x000000ff00107210 */ /* 0x040fe20007ffe1ff */
[----:B------:R-:W-:Y:S01]  /*1760*/  IMAD R7, R0, R2, R7 ;  /* 0x0000000200077224 */ /* 0x000fe200078e0207 */
[----:B-1----:R-:W-:-:S04]  /*1770*/  IADD3 R10, P0, PT, R8, UR4, RZ ;  /* 0x00000004080a7c10 */ /* 0x002fc8000ff1e0ff */
[----:B------:R-:W-:-:S09]  /*1780*/  IADD3.X R11, PT, PT, R9, UR5, RZ, P0, !PT ;  /* 0x00000005090b7c10 */ /* 0x000fd200087fe4ff */
.L_x_108:
[----:B-1----:R-:W-:Y:S01]  /*1790*/  IMAD.MOV.U32 R8, RZ, RZ, R10 ;  /* 0x000000ffff087224 */ /* 0x002fe200078e000a */
[----:B------:R-:W-:-:S05]  /*17a0*/  MOV R9, R11 ;  /* 0x0000000b00097202 */ /* 0x000fca0000000f00 */
[----:B------:R-:W3:Y:S01]  /*17b0*/  LDG.E R0, desc[UR8][R8.64] ;  /* 0x0000000808007981 */ /* 0x000ee2000c1e1900 */
[----:B0-----:R-:W0:Y:S01]  /*17c0*/  MUFU.RCP R10, R3 ;  /* 0x00000003000a7308 */ /* 0x001e220000001000 */
        /* <DEDUP_REMOVED lines=11> */
[----:B--2---:R-:W-:Y:S05]  /*1880*/  CALL.REL.NOINC `($__internal_2_$__cuda_sm3x_div_rn_noftz_f32_slowpath) ;  /* 0x0000000400647944 */ /* 0x004fea0003c00000 */
.L_x_107:
[----:B------:R-:W-:Y:S05]  /*1890*/  BSYNC.RECONVERGENT B1 ;  /* 0x0000000000017941 */ /* 0x000fea0003800200 */
.L_x_106:
[----:B------:R1:W-:Y:S01]  /*18a0*/  STG.E desc[UR8][R8.64], R13 ;  /* 0x0000000d08007986 */ /* 0x0003e2000c101908 */
[----:B------:R-:W-:Y:S01]  /*18b0*/  IMAD.WIDE.U32 R10, R2, 0x4, R8 ;  /* 0x00000004020a7825 */ /* 0x000fe200078e0008 */
[----:B------:R-:W-:Y:S06]  /*18c0*/  @P2 BRA `(.L_x_108) ;  /* 0xfffffffc00b02947 */ /* 0x000fec000383ffff */
.L_x_105:
[----:B------:R-:W-:Y:S05]  /*18d0*/  BSYNC.RECONVERGENT B0 ;  /* 0x0000000000007941 */ /* 0x000fea0003800200 */
.L_x_104:
[----:B------:R-:W-:-:S13]  /*18e0*/  ISETP.GE.U32.AND P0, PT, R6, 0x3, PT ;  /* 0x000000030600780c */ /* 0x000fda0003f06070 */
[----:B------:R-:W-:Y:S05]  /*18f0*/  @!P0 EXIT ;  /* 0x000000000000894d */ /* 0x000fea0003800000 */
[----:B-1----:R-:W-:Y:S01]  /*1900*/  SHF.L.U32 R9, R2, 0x2, RZ ;  /* 0x0000000202097819 */ /* 0x002fe200000006ff */
[----:B------:R-:W1:Y:S06]  /*1910*/  LDCU UR4, c[0x0][0x394] ;  /* 0x00007280ff0477ac */ /* 0x000e6c0008000800 */
.L_x_117:
[----:B------:R-:W-:-:S06]  /*1920*/  IMAD.WIDE.U32 R10, R7, 0x4, R4 ;  /* 0x00000004070a7825 */ /* 0x000fcc00078e0004 */
[----:B------:R-:W3:Y:S01]  /*1930*/  LDG.E R10, desc[UR8][R10.64] ;  /* 0x000000080a0a7981 */ /* 0x000ee2000c1e1900 */
[----:B0-----:R-:W0:Y:S01]  /*1940*/  MUFU.RCP R0, R3 ;  /* 0x0000000300007308 */ /* 0x001e220000001000 */
        /* <DEDUP_REMOVED lines=8> */
[----:B------:R-:W-:Y:S01]  /*19d0*/  IMAD.MOV.U32 R0, RZ, RZ, R10 ;  /* 0x000000ffff007224 */ /* 0x000fe200078e000a */
[----:B------:R-:W-:-:S07]  /*19e0*/  MOV R12, 0x1a00 ;  /* 0x00001a00000c7802 */ /* 0x000fce0000000f00 */
[----:B-12---:R-:W-:Y:S05]  /*19f0*/  CALL.REL.NOINC `($__internal_2_$__cuda_sm3x_div_rn_noftz_f32_slowpath) ;  /* 0x0000000400087944 */ /* 0x006fea0003c00000 */
.L_x_110:
[----:B-1----:R-:W-:Y:S05]  /*1a00*/  BSYNC.RECONVERGENT B0 ;  /* 0x0000000000007941 */ /* 0x002fea0003800200 */
.L_x_109:
[----:B------:R-:W-:Y:S01]  /*1a10*/  IADD3 R17, PT, PT, R2, R7, RZ ;  /* 0x0000000702117210 */ /* 0x000fe20007ffe0ff */
[----:B------:R-:W-:-:S04]  /*1a20*/  IMAD.WIDE R6, R7, 0x4, R4 ;  /* 0x0000000407067825 */ /* 0x000fc800078e0204 */
[----:B------:R-:W-:Y:S01]  /*1a30*/  IMAD.WIDE.U32 R10, R17, 0x4, R4 ;  /* 0x00000004110a7825 */ /* 0x000fe200078e0004 */
[----:B------:R0:W-:Y:S05]  /*1a40*/  STG.E desc[UR8][R6.64], R13 ;  /* 0x0000000d06007986 */ /* 0x0001ea000c101908 */
[----:B------:R-:W3:Y:S01]  /*1a50*/  LDG.E R10, desc[UR8][R10.64] ;  /* 0x000000080a0a7981 */ /* 0x000ee2000c1e1900 */
[----:B------:R-:W2:Y:S01]  /*1a60*/  MUFU.RCP R0, R3 ;  /* 0x0000000300007308 */ /* 0x000ea20000001000 */
[----:B------:R-:W-:Y:S01]  /*1a70*/  BSSY.RECONVERGENT B0, `(.L_x_111) ;  /* 0x000000c000007945 */ /* 0x000fe20003800200 */
[----:B--2---:R-:W-:-:S04]  /*1a80*/  FFMA R15, -R3, R0, 1 ;  /* 0x3f800000030f7423 */ /* 0x004fc80000000100 */
        /* <DEDUP_REMOVED lines=8> */
[----:B------:R-:W-:Y:S05]  /*1b10*/  CALL.REL.NOINC `($__internal_2_$__cuda_sm3x_div_rn_noftz_f32_slowpath) ;  /* 0x0000000000c07944 */ /* 0x000fea0003c00000 */
[----:B------:R-:W-:-:S07]  /*1b20*/  MOV R15, R13 ;  /* 0x0000000d000f7202 */ /* 0x000fce0000000f00 */
.L_x_112:
[----:B------:R-:W-:Y:S05]  /*1b30*/  BSYNC.RECONVERGENT B0 ;  /* 0x0000000000007941 */ /* 0x000fea0003800200 */
.L_x_111:
[----:B------:R-:W-:Y:S01]  /*1b40*/  IADD3 R6, P0, PT, R9, R6, RZ ;  /* 0x0000000609067210 */ /* 0x000fe20007f1e0ff */
[----:B------:R-:W-:-:S03]  /*1b50*/  IMAD.IADD R17, R17, 0x1, R2 ;  /* 0x0000000111117824 */ /* 0x000fc600078e0202 */
[----:B------:R-:W-:Y:S01]  /*1b60*/  IADD3.X R7, PT, PT, RZ, R7, RZ, P0, !PT ;  /* 0x00000007ff077210 */ /* 0x000fe200007fe4ff */
[----:B------:R-:W-:-:S04]  /*1b70*/  IMAD.WIDE.U32 R10, R17, 0x4, R4 ;  /* 0x00000004110a7825 */ /* 0x000fc800078e0004 */
[----:B------:R0:W-:Y:S04]  /*1b80*/  STG.E desc[UR8][R6.64], R15 ;  /* 0x0000000f06007986 */ /* 0x0001e8000c101908 */
[----:B------:R-:W2:Y:S01]  /*1b90*/  LDG.E R10, desc[UR8][R10.64] ;  /* 0x000000080a0a7981 */ /* 0x000ea2000c1e1900 */
[----:B------:R-:W1:Y:S01]  /*1ba0*/  MUFU.RCP R0, R3 ;  /* 0x0000000300007308 */ /* 0x000e620000001000 */
[----:B------:R-:W-:Y:S01]  /*1bb0*/  BSSY.RECONVERGENT B0, `(.L_x_113) ;  /* 0x000000b000007945 */ /* 0x000fe20003800200 */
[----:B-1----:R-:W-:-:S04]  /*1bc0*/  FFMA R13, -R3, R0, 1 ;  /* 0x3f800000030d7423 */ /* 0x002fc80000000100 */
[----:B------:R-:W-:Y:S02]  /*1bd0*/  FFMA R0, R0, R13, R0 ;  /* 0x0000000d00007223 */ /* 0x000fe40000000000 */
[----:B--2---:R-:W1:Y:S02]  /*1be0*/  FCHK P0, R10, R3 ;  /* 0x000000030a007302 */ /* 0x004e640000000000 */
[----:B------:R-:W-:-:S04]  /*1bf0*/  FFMA R8, R0, R10, RZ ;  /* 0x0000000a00087223 */ /* 0x000fc800000000ff */
[----:B------:R-:W-:-:S04]  /*1c00*/  FFMA R13, -R3, R8, R10 ;  /* 0x00000008030d7223 */ /* 0x000fc8000000010a */
[----:B------:R-:W-:Y:S01]  /*1c10*/  FFMA R13, R0, R13, R8 ;  /* 0x0000000d000d7223 */ /* 0x000fe20000000008 */
[----:B01----:R-:W-:Y:S06]  /*1c20*/  @!P0 BRA `(.L_x_114) ;  /* 0x00000000000c8947 */ /* 0x003fec0003800000 */
[----:B------:R-:W-:Y:S01]  /*1c30*/  IMAD.MOV.U32 R0, RZ, RZ, R10 ;  /* 0x000000ffff007224 */ /* 0x000fe200078e000a */
[----:B------:R-:W-:-:S07]  /*1c40*/  MOV R12, 0x1c60 ;  /* 0x00001c60000c7802 */ /* 0x000fce0000000f00 */
[----:B------:R-:W-:Y:S05]  /*1c50*/  CALL.REL.NOINC `($__internal_2_$__cuda_sm3x_div_rn_noftz_f32_slowpath) ;  /* 0x0000000000707944 */ /* 0x000fea0003c00000 */
.L_x_114:
[----:B------:R-:W-:Y:S05]  /*1c60*/  BSYNC.RECONVERGENT B0 ;  /* 0x0000000000007941 */ /* 0x000fea0003800200 */
.L_x_113:
[----:B------:R-:W-:Y:S02]  /*1c70*/  IADD3 R6, P0, PT, R9, R6, RZ ;  /* 0x0000000609067210 */ /* 0x000fe40007f1e0ff */
[----:B------:R-:W-:-:S03]  /*1c80*/  IADD3 R17, PT, PT, R17, R2, RZ ;  /* 0x0000000211117210 */ /* 0x000fc60007ffe0ff */
[----:B------:R-:W-:Y:S02]  /*1c90*/  IMAD.X R7, RZ, RZ, R7, P0 ;  /* 0x000000ffff077224 */ /* 0x000fe400000e0607 */
[----:B------:R-:W-:-:S03]  /*1ca0*/  IMAD.WIDE.U32 R10, R17, 0x4, R4 ;  /* 0x00000004110a7825 */ /* 0x000fc600078e0004 */
        /* <DEDUP_REMOVED lines=11> */
[----:B------:R-:W-:Y:S02]  /*1d60*/  MOV R0, R10 ;  /* 0x0000000a00007202 */ /* 0x000fe40000000f00 */
[----:B------:R-:W-:-:S07]  /*1d70*/  MOV R12, 0x1d90 ;  /* 0x00001d90000c7802 */ /* 0x000fce0000000f00 */
[----:B------:R-:W-:Y:S05]  /*1d80*/  CALL.REL.NOINC `($__internal_2_$__cuda_sm3x_div_rn_noftz_f32_slowpath) ;  /* 0x0000000000247944 */ /* 0x000fea0003c00000 */
[----:B------:R-:W-:-:S07]  /*1d90*/  IMAD.MOV.U32 R15, RZ, RZ, R13 ;  /* 0x000000ffff0f7224 */ /* 0x000fce00078e000d */
.L_x_116:
[----:B------:R-:W-:Y:S05]  /*1da0*/  BSYNC.RECONVERGENT B0 ;  /* 0x0000000000007941 */ /* 0x000fea0003800200 */
.L_x_115:
[----:B------:R-:W-:-:S04]  /*1db0*/  IADD3 R10, P0, PT, R9, R6, RZ ;  /* 0x00000006090a7210 */ /* 0x000fc80007f1e0ff */
[----:B------:R-:W-:Y:S01]  /*1dc0*/  IADD3.X R11, PT, PT, RZ, R7, RZ, P0, !PT ;  /* 0x00000007ff0b7210 */ /* 0x000fe200007fe4ff */
[----:B------:R-:W-:-:S04]  /*1dd0*/  IMAD.IADD R7, R17, 0x1, R2 ;  /* 0x0000000111077824 */ /* 0x000fc800078e0202 */
[----:B------:R3:W-:Y:S01]  /*1de0*/  STG.E desc[UR8][R10.64], R15 ;  /* 0x0000000f0a007986 */ /* 0x0007e2000c101908 */
[----:B------:R-:W-:-:S13]  /*1df0*/  ISETP.GE.AND P0, PT, R7, UR4, PT ;  /* 0x0000000407007c0c */ /* 0x000fda000bf06270 */
[----:B---3--:R-:W-:Y:S05]  /*1e00*/  @!P0 BRA `(.L_x_117) ;  /* 0xfffffff800c48947 */ /* 0x008fea000383ffff */
[----:B------:R-:W-:Y:S05]  /*1e10*/  EXIT ;  /* 0x000000000000794d */ /* 0x000fea0003800000 */
        .weak           $__internal_2_$__cuda_sm3x_div_rn_noftz_f32_slowpath
        .type           $__internal_2_$__cuda_sm3x_div_rn_noftz_f32_slowpath,@function
        .size           $__internal_2_$__cuda_sm3x_div_rn_noftz_f32_slowpath,(.L_x_218 - $__internal_2_$__cuda_sm3x_div_rn_noftz_f32_slowpath)
$__internal_2_$__cuda_sm3x_div_rn_noftz_f32_slowpath:
        /* <DEDUP_REMOVED lines=28> */
[----:B------:R-:W-:Y:S02]  /*1fe0*/  IADD3 R11, PT, PT, R15, -0x1, RZ ;  /* 0xffffffff0f0b7810 */ /* 0x000fe40007ffe0ff */
[----:B------:R-:W-:Y:S02]  /*1ff0*/  ISETP.GE.AND P1, PT, R14, RZ, PT ;  /* 0x000000ff0e00720c */ /* 0x000fe40003f26270 */
[----:B------:R-:W-:-:S11]  /*2000*/  ISETP.GE.AND P0, PT, R11, RZ, PT ;  /* 0x000000ff0b00720c */ /* 0x000fd60003f06270 */
[----:B------:R-:W-:Y:S02]  /*2010*/  @!P1 FFMA R13, R3, 1.84467440737095516160e+19, RZ ;  /* 0x5f800000030d9823 */ /* 0x000fe400000000ff */
[----:B------:R-:W-:Y:S01]  /*2020*/  @P0 IMAD.MOV.U32 R11, RZ, RZ, RZ ;  /* 0x000000ffff0b0224 */ /* 0x000fe200078e00ff */
[----:B------:R-:W-:Y:S01]  /*2030*/  @!P0 MOV R11, 0xffffffc0 ;  /* 0xffffffc0000b8802 */ /* 0x000fe20000000f00 */
[----:B------:R-:W-:-:S04]  /*2040*/  @!P0 FFMA R0, R0, 1.84467440737095516160e+19, RZ ;  /* 0x5f80000000008823 */ /* 0x000fc800000000ff */
[----:B------:R-:W-:-:S07]  /*2050*/  @!P1 VIADD R11, R11, 0x40 ;  /* 0x000000400b0b9836 */ /* 0x000fce0000000000 */
.L_x_119:
[----:B------:R-:W-:Y:S01]  /*2060*/  LEA R14, R10, 0xc0800000, 0x17 ;  /* 0xc08000000a0e7811 */ /* 0x000fe200078eb8ff */
[----:B------:R-:W-:Y:S01]  /*2070*/  VIADD R15, R15, 0xffffff81 ;  /* 0xffffff810f0f7836 */ /* 0x000fe20000000000 */
[----:B------:R-:W-:Y:S02]  /*2080*/  BSSY.RECONVERGENT B3, `(.L_x_124) ;  /* 0x0000035000037945 */ /* 0x000fe40003800200 */
[----:B------:R-:W-:Y:S01]  /*2090*/  IADD3 R18, PT, PT, -R14, R13, RZ ;  /* 0x0000000d0e127210 */ /* 0x000fe20007ffe1ff */
[----:B------:R-:W-:-:S03]  /*20a0*/  IMAD R0, R15, -0x800000, R0 ;  /* 0xff8000000f007824 */ /* 0x000fc600078e0200 */
        /* <DEDUP_REMOVED lines=25> */
[C---:B------:R-:W-:Y:S02]  /*2240*/  ISETP.NE.AND P3, PT, R10.reuse, RZ, PT ;  /* 0x000000ff0a00720c */ /* 0x040fe40003f65270 */
[----:B------:R-:W-:Y:S02]  /*2250*/  ISETP.NE.AND P1, PT, R10, RZ, PT ;  /* 0x000000ff0a00720c */ /* 0x000fe40003f25270 */
[----:B------:R-:W-:Y:S01]  /*2260*/  LOP3.LUT R15, R11, 0x7fffff, RZ, 0xc0, !PT ;  /* 0x007fffff0b0f7812 */ /* 0x000fe200078ec0ff */
[CCC-:B------:R-:W-:Y:S01]  /*2270*/  FFMA.RP R11, R14.reuse, R0.reuse, R19.reuse ;  /* 0x000000000e0b7223 */ /* 0x1c0fe20000008013 */
[----:B------:R-:W-:Y:S01]  /*2280*/  FFMA.RM R0, R14, R0, R19 ;  /* 0x000000000e007223 */ /* 0x000fe20000004013 */
[C---:B------:R-:W-:Y:S01]  /*2290*/  VIADD R14, R10.reuse, 0x20 ;  /* 0x000000200a0e7836 */ /* 0x040fe20000000000 */
[----:B------:R-:W-:Y:S02]  /*22a0*/  LOP3.LUT R15, R15, 0x800000, RZ, 0xfc, !PT ;  /* 0x008000000f0f7812 */ /* 0x000fe400078efcff */
[----:B------:R-:W-:-:S02]  /*22b0*/  IADD3 R10, PT, PT, -R10, RZ, RZ ;  /* 0x000000ff0a0a7210 */ /* 0x000fc40007ffe1ff */
[----:B------:R-:W-:Y:S02]  /*22c0*/  SHF.L.U32 R14, R15, R14, RZ ;  /* 0x0000000e0f0e7219 */ /* 0x000fe400000006ff */
[----:B------:R-:W-:Y:S02]  /*22d0*/  FSETP.NEU.FTZ.AND P0, PT, R11, R0, PT ;  /* 0x000000000b00720b */ /* 0x000fe40003f1d000 */
        /* <DEDUP_REMOVED lines=11> */
.L_x_126:
[----:B------:R-:W-:-:S04]  /*2390*/  LOP3.LUT R13, R13, 0x80000000, RZ, 0xc0, !PT ;  /* 0x800000000d0d7812 */ /* 0x000fc800078ec0ff */
[----:B------:R-:W-:Y:S01]  /*23a0*/  LOP3.LUT R13, R13, 0x7f800000, RZ, 0xfc, !PT ;  /* 0x7f8000000d0d7812 */ /* 0x000fe200078efcff */
[----:B------:R-:W-:Y:S06]  /*23b0*/  BRA `(.L_x_127) ;  /* 0x0000000000047947 */ /* 0x000fec0003800000 */
.L_x_125:
[----:B------:R-:W-:-:S07]  /*23c0*/  LEA R13, R18, R13, 0x17 ;  /* 0x0000000d120d7211 */ /* 0x000fce00078eb8ff */
.L_x_127:
[----:B------:R-:W-:Y:S05]  /*23d0*/  BSYNC.RECONVERGENT B3 ;  /* 0x0000000000037941 */ /* 0x000fea0003800200 */
.L_x_124:
[----:B------:R-:W-:Y:S05]  /*23e0*/  BRA `(.L_x_128) ;  /* 0x0000000000207947 */ /* 0x000fea0003800000 */
.L_x_123:
[----:B------:R-:W-:-:S04]  /*23f0*/  LOP3.LUT R13, R13, 0x80000000, R0, 0x48, !PT ;  /* 0x800000000d0d7812 */ /* 0x000fc800078e4800 */
[----:B------:R-:W-:Y:S01]  /*2400*/  LOP3.LUT R13, R13, 0x7f800000, RZ, 0xfc, !PT ;  /* 0x7f8000000d0d7812 */ /* 0x000fe200078efcff */
[----:B------:R-:W-:Y:S06]  /*2410*/  BRA `(.L_x_128) ;  /* 0x0000000000147947 */ /* 0x000fec0003800000 */
.L_x_122:
[----:B------:R-:W-:Y:S01]  /*2420*/  LOP3.LUT R13, R13, 0x80000000, R0, 0x48, !PT ;  /* 0x800000000d0d7812 */ /* 0x000fe200078e4800 */
[----:B------:R-:W-:Y:S06]  /*2430*/  BRA `(.L_x_128) ;  /* 0x00000000000c7947 */ /* 0x000fec0003800000 */
.L_x_121:
[----:B------:R-:W0:Y:S01]  /*2440*/  MUFU.RSQ R13, -QNAN ;  /* 0xffc00000000d7908 */ /* 0x000e220000001400 */
[----:B------:R-:W-:Y:S05]  /*2450*/  BRA `(.L_x_128) ;  /* 0x0000000000047947 */ /* 0x000fea0003800000 */
.L_x_120:
[----:B------:R-:W-:-:S07]  /*2460*/  FADD.FTZ R13, R0, R3 ;  /* 0x00000003000d7221 */ /* 0x000fce0000010000 */
.L_x_128:
[----:B------:R-:W-:Y:S05]  /*2470*/  BSYNC.RECONVERGENT B2 ;  /* 0x0000000000027941 */ /* 0x000fea0003800200 */
.L_x_118:
[----:B------:R-:W-:Y:S02]  /*2480*/  HFMA2 R11, -RZ, RZ, 0, 0 ;  /* 0x00000000ff0b7431 */ /* 0x000fe400000001ff */
[----:B------:R-:W-:-:S04]  /*2490*/  IMAD.MOV.U32 R10, RZ, RZ, R12 ;  /* 0x000000ffff0a7224 */ /* 0x000fc800078e000c */
[----:B0-----:R-:W-:Y:S05]  /*24a0*/  RET.REL.NODEC R10 `(_Z15softmax_kernel2PfS_ii) ;  /* 0xffffffd80ad47950 */ /* 0x001fea0003c3ffff */
.L_x_129:
        /* <DEDUP_REMOVED lines=13> */
.L_x_218:


//--------------------- .text._Z15softmax_kernel1PfS_ii --------------------------
	.section	.text._Z15softmax_kernel1PfS_ii,"ax",@progbits
	.align	128
        .global         _Z15softmax_kernel1PfS_ii
        .type           _Z15softmax_kernel1PfS_ii,@function
        .size           _Z15softmax_kernel1PfS_ii,(.L_x_219 - _Z15softmax_kernel1PfS_ii)
        .other          _Z15softmax_kernel1PfS_ii,@"STO_CUDA_ENTRY STV_DEFAULT"
_Z15softmax_kernel1PfS_ii:
.text._Z15softmax_kernel1PfS_ii:
[----:B------:R-:W-:Y:S01]  /*0000*/  LDC R1, c[0x0][0x37c] ;  /* 0x0000df00ff017b82 */ /* 0x000fe20000000800 */
[----:B------:R-:W0:Y:S07]  /*0010*/  S2R R0, SR_TID.X ;  /* 0x0000000000007919 */ /* 0x000e2e0000002100 */
[----:B------:R-:W0:Y:S01]  /*0020*/  S2UR UR4, SR_CTAID.X ;  /* 0x00000000000479c3 */ /* 0x000e220000002500 */
[----:B------:R-:W1:Y:S07]  /*0030*/  LDCU UR5, c[0x0][0x390] ;  /* 0x00007200ff0577ac */ /* 0x000e6e0008000800 */
[----:B------:R-:W0:Y:S02]  /*0040*/  LDC R7, c[0x0][0x360] ;  /* 0x0000d800ff077b82 */ /* 0x000e240000000800 */
[----:B0-----:R-:W-:-:S05]  /*0050*/  IMAD R7, R7, UR4, R0 ;  /* 0x0000000407077c24 */ /* 0x001fca000f8e0200 */
[----:B-1----:R-:W-:-:S13]  /*0060*/  ISETP.GE.AND P0, PT, R7, UR5, PT ;  /* 0x0000000507007c0c */ /* 0x002fda000bf06270 */
[----:B------:R-:W-:Y:S05]  /*0070*/  @P0 EXIT ;  /* 0x000000000000094d */ /* 0x000fea0003800000 */
[----:B------:R-:W0:Y:S01]  /*0080*/  LDCU UR4, c[0x0][0x394] ;  /* 0x00007280ff0477ac */ /* 0x000e220008000800 */
[----:B------:R-:W-:Y:S01]  /*0090*/  MOV R0, 0xff800000 ;  /* 0xff80000000007802 */ /* 0x000fe20000000f00 */
[----:B------:R-:W1:Y:S01]  /*00a0*/  LDCU.64 UR6, c[0x0][0x388] ;  /* 0x00007100ff0677ac */ /* 0x000e620008000a00 */
[----:B------:R-:W2:Y:S01]  /*00b0*/  LDCU.64 UR8, c[0x0][0x358] ;  /* 0x00006b00ff0877ac */ /* 0x000ea20008000a00 */
[----:B0-----:R-:W-:Y:S01]  /*00c0*/  IMAD R7, R7, UR4, RZ ;  /* 0x0000000407077c24 */ /* 0x001fe2000f8e02ff */
[----:B------:R-:W-:-:S03]  /*00d0*/  UISETP.GE.AND UP0, UPT, UR4, 0x1, UPT ;  /* 0x000000010400788c */ /* 0x000fc6000bf06270 */
[----:B------:R-:W-:Y:S01]  /*00e0*/  IMAD.WIDE R4, R7, 0x4, RZ ;  /* 0x0000000407047825 */ /* 0x000fe200078e02ff */
[----:B------:R-:W-:Y:S02]  /*00f0*/  SHF.R.S32.HI R10, RZ, 0x1f, R7 ;  /* 0x0000001fff0a7819 */ /* 0x000fe40000011407 */
[----:B-1----:R-:W-:-:S04]  /*0100*/  IADD3 R8, P0, PT, R4, UR6, RZ ;  /* 0x0000000604087c10 */ /* 0x002fc8000ff1e0ff */
[----:B------:R-:W-:Y:S01]  /*0110*/  IADD3.X R9, PT, PT, R5, UR7, RZ, P0, !PT ;  /* 0x0000000705097c10 */ /* 0x000fe200087fe4ff */
[----:B--2---:R-:W-:Y:S08]  /*0120*/  BRA.U !UP0, `(.L_x_130) ;  /* 0x00000009080c7547 */ /* 0x004ff0000b800000 */
[----:B------:R-:W-:Y:S01]  /*0130*/  UISETP.GE.U32.AND UP1, UPT, UR4, 0x10, UPT ;  /* 0x000000100400788c */ /* 0x000fe2000bf26070 */
[----:B------:R-:W-:Y:S01]  /*0140*/  HFMA2 R11, -RZ, RZ, 0, 0 ;  /* 0x00000000ff0b7431 */ /* 0x000fe200000001ff */
[----:B------:R-:W-:Y:S01]  /*0150*/  ULOP3.LUT UR5, UR4, 0xf, URZ, 0xc0, !UPT ;  /* 0x0000000f04057892 */ /* 0x000fe2000f8ec0ff */
[----:B------:R-:W-:-:S03]  /*0160*/  MOV R0, 0xff800000 ;  /* 0xff80000000007802 */ /* 0x000fc60000000f00 */
[----:B------:R-:W-:-:S03]  /*0170*/  UISETP.NE.AND UP0, UPT, UR5, URZ, UPT ;  /* 0x000000ff0500728c */ /* 0x000fc6000bf05270 */
[----:B------:R-:W-:Y:S08]  /*0180*/  BRA.U !UP1, `(.L_x_131) ;  /* 0x0000000109ec7547 */ /* 0x000ff0000b800000 */
[----:B------:R-:W-:Y:S01]  /*0190*/  ULOP3.LUT UR4, UR4, 0x7ffffff0, URZ, 0xc0, !UPT ;  /* 0x7ffffff004047892 */ /* 0x000fe2000f8ec0ff */
[----:B------:R-:W-:Y:S02]  /*01a0*/  IADD3 R2, P0, PT, R8, 0x20, RZ ;  /* 0x0000002008027810 */ /* 0x000fe40007f1e0ff */
[----:B------:R-:W-:Y:S01]  /*01b0*/  MOV R0, 0xff800000 ;  /* 0xff80000000007802 */ /* 0x000fe20000000f00 */
[----:B------:R-:W-:Y:S01]  /*01c0*/  UIADD3 UR6, UPT, UPT, -UR4, URZ, URZ ;  /* 0x000000ff04067290 */ /* 0x000fe2000fffe1ff */
[----:B------:R-:W-:Y:S02]  /*01d0*/  IADD3.X R3, PT, PT, RZ, R9, RZ, P0, !PT ;  /* 0x00000009ff037210 */ /* 0x000fe400007fe4ff */
[----:B------:R-:W-:-:S09]  /*01e0*/  MOV R11, UR4 ;  /* 0x00000004000b7c02 */ /* 0x000fd20008000f00 */
.L_x_132:
[----:B------:R-:W2:Y:S04]  /*01f0*/  LDG.E R23, desc[UR8][R2.64+-0x20] ;  /* 0xffffe00802177981 */ /* 0x000ea8000c1e1900 */
[----:B------:R-:W3:Y:S04]  /*0200*/  LDG.E R25, desc[UR8][R2.64+-0x1c] ;  /* 0xffffe40802197981 */ /* 0x000ee8000c1e1900 */
[----:B------:R-:W4:Y:S04]  /*0210*/  LDG.E R27, desc[UR8][R2.64+-0x18] ;  /* 0xffffe808021b7981 */ /* 0x000f28000c1e1900 */
[----:B------:R-:W5:Y:S04]  /*0220*/  LDG.E R29, desc[UR8][R2.64+-0x14] ;  /* 0xffffec08021d7981 */ /* 0x000f68000c1e1900 */
        /* <DEDUP_REMOVED lines=11> */
[----:B------:R0:W5:Y:S01]  /*02e0*/  LDG.E R6, desc[UR8][R2.64+0x1c] ;  /* 0x00001c0802067981 */ /* 0x000162000c1e1900 */
[----:B------:R-:W-:-:S04]  /*02f0*/  UIADD3 UR6, UPT, UPT, UR6, 0x10, URZ ;  /* 0x0000001006067890 */ /* 0x000fc8000fffe0ff */
[----:B------:R-:W-:Y:S01]  /*0300*/  UISETP.NE.AND UP1, UPT, UR6, URZ, UPT ;  /* 0x000000ff0600728c */ /* 0x000fe2000bf25270 */
[----:B0-----:R-:W-:-:S04]  /*0310*/  IADD3 R2, P1, PT, R2, 0x40, RZ ;  /* 0x0000004002027810 */ /* 0x001fc80007f3e0ff */
[----:B------:R-:W-:Y:S02]  /*0320*/  IADD3.X R3, PT, PT, RZ, R3, RZ, P1, !PT ;  /* 0x00000003ff037210 */ /* 0x000fe40000ffe4ff */
[----:B--2---:R-:W-:-:S04]  /*0330*/  FSETP.GT.AND P0, PT, R23, R0, PT ;  /* 0x000000001700720b */ /* 0x004fc80003f04000 */
[----:B------:R-:W-:-:S04]  /*0340*/  FSEL R0, R23, R0, P0 ;  /* 0x0000000017007208 */ /* 0x000fc80000000000 */
[----:B---3--:R-:W-:-:S04]  /*0350*/  FSETP.GT.AND P0, PT, R25, R0, PT ;  /* 0x000000001900720b */ /* 0x008fc80003f04000 */
[----:B------:R-:W-:-:S04]  /*0360*/  FSEL R0, R25, R0, P0 ;  /* 0x0000000019007208 */ /* 0x000fc80000000000 */
[----:B----4-:R-:W-:-:S04]  /*0370*/  FSETP.GT.AND P0, PT, R27, R0, PT ;  /* 0x000000001b00720b */ /* 0x010fc80003f04000 */
[----:B------:R-:W-:-:S04]  /*0380*/  FSEL R0, R27, R0, P0 ;  /* 0x000000001b007208 */ /* 0x000fc80000000000 */
[----:B-----5:R-:W-:-:S04]  /*0390*/  FSETP.GT.AND P0, PT, R29, R0, PT ;  /* 0x000000001d00720b */ /* 0x020fc80003f04000 */
[----:B------:R-:W-:-:S04]  /*03a0*/  FSEL R29, R29, R0, P0 ;  /* 0x000000001d1d7208 */ /* 0x000fc80000000000 */
[----:B------:R-:W-:-:S04]  /*03b0*/  FSETP.GT.AND P0, PT, R22, R29, PT ;  /* 0x0000001d1600720b */ /* 0x000fc80003f04000 */
        /* <DEDUP_REMOVED lines=22> */
[----:B------:R-:W-:Y:S01]  /*0520*/  FSEL R0, R6, R13, P0 ;  /* 0x0000000d06007208 */ /* 0x000fe20000000000 */
[----:B------:R-:W-:Y:S08]  /*0530*/  BRA.U UP1, `(.L_x_132) ;  /* 0xfffffffd012c7547 */ /* 0x000ff0000b83ffff */
.L_x_131:
[----:B------:R-:W-:Y:S05]  /*0540*/  BRA.U !UP0, `(.L_x_130) ;  /* 0x0000000508047547 */ /* 0x000fea000b800000 */
[----:B------:R-:W0:Y:S01]  /*0550*/  LDCU UR4, c[0x0][0x394] ;  /* 0x00007280ff0477ac */ /* 0x000e220008000800 */
[----:B------:R-:W-:Y:S02]  /*0560*/  UISETP.GE.U32.AND UP0, UPT, UR5, 0x8, UPT ;  /* 0x000000080500788c */ /* 0x000fe4000bf06070 */
[----:B0-----:R-:W-:-:S04]  /*0570*/  ULOP3.LUT UR6, UR4, 0x7, URZ, 0xc0, !UPT ;  /* 0x0000000704067892 */ /* 0x001fc8000f8ec0ff */
[----:B------:R-:W-:-:S03]  /*0580*/  UISETP.NE.AND UP1, UPT, UR6, URZ, UPT ;  /* 0x000000ff0600728c */ /* 0x000fc6000bf25270 */
[----:B------:R-:W-:Y:S08]  /*0590*/  BRA.U !UP0, `(.L_x_133) ;  /* 0x0000000108687547 */ /* 0x000ff0000b800000 */
[----:B------:R-:W-:-:S05]  /*05a0*/  IMAD.WIDE.U32 R2, R11, 0x4, R8 ;  /* 0x000000040b027825 */ /* 0x000fca00078e0008 */
[----:B------:R-:W2:Y:S04]  /*05b0*/  LDG.E R13, desc[UR8][R2.64] ;  /* 0x00000008020d7981 */ /* 0x000ea8000c1e1900 */
[----:B------:R-:W3:Y:S04]  /*05c0*/  LDG.E R15, desc[UR8][R2.64+0x4] ;  /* 0x00000408020f7981 */ /* 0x000ee8000c1e1900 */
[----:B------:R-:W4:Y:S04]  /*05d0*/  LDG.E R17, desc[UR8][R2.64+0x8] ;  /* 0x0000080802117981 */ /* 0x000f28000c1e1900 */
[----:B------:R-:W5:Y:S04]  /*05e0*/  LDG.E R19, desc[UR8][R2.64+0xc] ;  /* 0x00000c0802137981 */ /* 0x000f68000c1e1900 */
[----:B------:R-:W5:Y:S04]  /*05f0*/  LDG.E R21, desc[UR8][R2.64+0x10] ;  /* 0x0000100802157981 */ /* 0x000f68000c1e1900 */
[----:B------:R-:W5:Y:S04]  /*0600*/  LDG.E R23, desc[UR8][R2.64+0x14] ;  /* 0x0000140802177981 */ /* 0x000f68000c1e1900 */
[----:B------:R-:W5:Y:S04]  /*0610*/  LDG.E R25, desc[UR8][R2.64+0x18] ;  /* 0x0000180802197981 */ /* 0x000f68000c1e1900 */
[----:B------:R-:W5:Y:S01]  /*0620*/  LDG.E R27, desc[UR8][R2.64+0x1c] ;  /* 0x00001c08021b7981 */ /* 0x000f62000c1e1900 */
[----:B------:R-:W-:-:S02]  /*0630*/  IADD3 R11, PT, PT, R11, 0x8, RZ ;  /* 0x000000080b0b7810 */ /* 0x000fc40007ffe0ff */
        /* <DEDUP_REMOVED lines=15> */
[----:B------:R-:W-:-:S09]  /*0730*/  FSEL R0, R27, R0, P0 ;  /* 0x000000001b007208 */ /* 0x000fd20000000000 */
.L_x_133:
[----:B------:R-:W-:Y:S05]  /*0740*/  BRA.U !UP1, `(.L_x_130) ;  /* 0x0000000109847547 */ /* 0x000fea000b800000 */
[----:B------:R-:W-:Y:S02]  /*0750*/  UISETP.GE.U32.AND UP0, UPT, UR6, 0x4, UPT ;  /* 0x000000040600788c */ /* 0x000fe4000bf06070 */
[----:B------:R-:W-:-:S04]  /*0760*/  ULOP3.LUT UR4, UR4, 0x3, URZ, 0xc0, !UPT ;  /* 0x0000000304047892 */ /* 0x000fc8000f8ec0ff */
[----:B------:R-:W-:-:S03]  /*0770*/  UISETP.NE.AND UP1, UPT, UR4, URZ, UPT ;  /* 0x000000ff0400728c */ /* 0x000fc6000bf25270 */
[----:B------:R-:W-:Y:S08]  /*0780*/  BRA.U !UP0, `(.L_x_134) ;  /* 0x0000000108387547 */ /* 0x000ff0000b800000 */
[----:B------:R-:W-:-:S05]  /*0790*/  IMAD.WIDE.U32 R2, R11, 0x4, R8 ;  /* 0x000000040b027825 */ /* 0x000fca00078e0008 */
[----:B------:R-:W2:Y:S04]  /*07a0*/  LDG.E R13, desc[UR8][R2.64] ;  /* 0x00000008020d7981 */ /* 0x000ea8000c1e1900 */
[----:B------:R-:W3:Y:S04]  /*07b0*/  LDG.E R15, desc[UR8][R2.64+0x4] ;  /* 0x00000408020f7981 */ /* 0x000ee8000c1e1900 */
[----:B------:R-:W4:Y:S04]  /*07c0*/  LDG.E R17, desc[UR8][R2.64+0x8] ;  /* 0x0000080802117981 */ /* 0x000f28000c1e1900 */
        /* <DEDUP_REMOVED lines=9> */
[----:B------:R-:W-:-:S09]  /*0860*/  FSEL R0, R19, R0, P0 ;  /* 0x0000000013007208 */ /* 0x000fd20000000000 */
.L_x_134:
[----:B------:R-:W-:Y:S05]  /*0870*/  BRA.U !UP1, `(.L_x_130) ;  /* 0x0000000109387547 */ /* 0x000fea000b800000 */
[----:B------:R-:W0:Y:S01]  /*0880*/  LDCU.64 UR6, c[0x0][0x388] ;  /* 0x00007100ff0677ac */ /* 0x000e220008000a00 */
[----:B------:R-:W-:Y:S01]  /*0890*/  IMAD.WIDE.U32 R2, R11, 0x4, R4 ;  /* 0x000000040b027825 */ /* 0x000fe200078e0004 */
[----:B------:R-:W-:Y:S02]  /*08a0*/  UIADD3 UR4, UPT, UPT, -UR4, URZ, URZ ;  /* 0x000000ff04047290 */ /* 0x000fe4000fffe1ff */
[----:B0-----:R-:W-:-:S04]  /*08b0*/  IADD3 R2, P0, PT, R2, UR6, RZ ;  /* 0x0000000602027c10 */ /* 0x001fc8000ff1e0ff */
[----:B------:R-:W-:-:S09]  /*08c0*/  IADD3.X R11, PT, PT, R3, UR7, RZ, P0, !PT ;  /* 0x00000007030b7c10 */ /* 0x000fd200087fe4ff */
.L_x_135:
[----:B------:R-:W-:-:S06]  /*08d0*/  MOV R3, R11 ;  /* 0x0000000b00037202 */ /* 0x000fcc0000000f00 */
[----:B------:R0:W2:Y:S01]  /*08e0*/  LDG.E R3, desc[UR8][R2.64] ;  /* 0x0000000802037981 */ /* 0x0000a2000c1e1900 */
[----:B------:R-:W-:-:S04]  /*08f0*/  UIADD3 UR4, UPT, UPT, UR4, 0x1, URZ ;  /* 0x0000000104047890 */ /* 0x000fc8000fffe0ff */
[----:B------:R-:W-:Y:S01]  /*0900*/  UISETP.NE.AND UP0, UPT, UR4, URZ, UPT ;  /* 0x000000ff0400728c */ /* 0x000fe2000bf05270 */
[----:B0-----:R-:W-:-:S04]  /*0910*/  IADD3 R2, P1, PT, R2, 0x4, RZ ;  /* 0x0000000402027810 */ /* 0x001fc80007f3e0ff */
[----:B------:R-:W-:Y:S02]  /*0920*/  IADD3.X R11, PT, PT, RZ, R11, RZ, P1, !PT ;  /* 0x0000000bff0b7210 */ /* 0x000fe40000ffe4ff */
[----:B--2---:R-:W-:-:S04]  /*0930*/  FSETP.GT.AND P0, PT, R3, R0, PT ;  /* 0x000000000300720b */ /* 0x004fc80003f04000 */
[----:B------:R-:W-:Y:S01]  /*0940*/  FSEL R0, R3, R0, P0 ;  /* 0x0000000003007208 */ /* 0x000fe20000000000 */
[----:B------:R-:W-:Y:S08]  /*0950*/  BRA.U UP0, `(.L_x_135) ;  /* 0xfffffffd00dc7547 */ /* 0x000ff0000b83ffff */
.L_x_130:
[----:B------:R-:W0:Y:S01]  /*0960*/  LDCU UR4, c[0x0][0x394] ;  /* 0x00007280ff0477ac */ /* 0x000e220008000800 */
[----:B------:R-:W-:Y:S01]  /*0970*/  HFMA2 R3, -RZ, RZ, 0, 0 ;  /* 0x00000000ff037431 */ /* 0x000fe200000001ff */
[----:B------:R-:W1:Y:S01]  /*0980*/  LDCU.64 UR6, c[0x0][0x380] ;  /* 0x00007000ff0677ac */ /* 0x000e620008000a00 */
[----:B0-----:R-:W-:Y:S01]  /*0990*/  UISETP.GE.AND UP0, UPT, UR4, 0x1, UPT ;  /* 0x000000010400788c */ /* 0x001fe2000bf06270 */
[----:B-1----:R-:W-:-:S04]  /*09a0*/  LEA R6, P0, R7, UR6, 0x2 ;  /* 0x0000000607067c11 */ /* 0x002fc8000f8010ff */
[----:B------:R-:W-:-:S04]  /*09b0*/  LEA.HI.X R7, R7, UR7, R10, 0x2, P0 ;  /* 0x0000000707077c11 */ /* 0x000fc800080f140a */
[----:B------:R-:W-:Y:S05]  /*09c0*/  BRA.U !UP0, `(.L_x_136) ;  /* 0x0000000d08a87547 */ /* 0x000fea000b800000 */
[----:B------:R-:W-:Y:S01]  /*09d0*/  UISETP.GE.U32.AND UP1, UPT, UR4, 0x8, UPT ;  /* 0x000000080400788c */ /* 0x000fe2000bf26070 */
[----:B------:R-:W-:Y:S01]  /*09e0*/  MOV R3, RZ ;  /* 0x000000ff00037202 */ /* 0x000fe20000000f00 */
[----:B------:R-:W-:Y:S01]  /*09f0*/  ULOP3.LUT UR10, UR4, 0x7, URZ, 0xc0, !UPT ;  /* 0x00000007040a7892 */ /* 0x000fe2000f8ec0ff */
[----:B------:R-:W-:-:S03]  /*0a00*/  MOV R15, RZ ;  /* 0x000000ff000f7202 */ /* 0x000fc60000000f00 */
[----:B------:R-:W-:-:S03]  /*0a10*/  UISETP.NE.AND UP0, UPT, UR10, URZ, UPT ;  /* 0x000000ff0a00728c */ /* 0x000fc6000bf05270 */
[----:B------:R-:W-:Y:S08]  /*0a20*/  BRA.U !UP1, `(.L_x_137) ;  /* 0x0000000509d87547 */ /* 0x000ff0000b800000 */
[----:B------:R-:W0:Y:S01]  /*0a30*/  LDCU.64 UR12, c[0x0][0x388] ;  /* 0x00007100ff0c77ac */ /* 0x000e220008000a00 */
[----:B------:R-:W-:Y:S02]  /*0a40*/  IADD3 R17, P0, PT, R4, 0x10, RZ ;  /* 0x0000001004117810 */ /* 0x000fe40007f1e0ff */
[----:B------:R-:W-:Y:S01]  /*0a50*/  MOV R3, RZ ;  /* 0x000000ff00037202 */ /* 0x000fe20000000f00 */
[----:B------:R-:W-:Y:S01]  /*0a60*/  ULOP3.LUT UR4, UR4, 0x7ffffff8, URZ, 0xc0, !UPT ;  /* 0x7ffffff804047892 */ /* 0x000fe2000f8ec0ff */
[----:B------:R-:W-:-:S03]  /*0a70*/  IADD3.X R18, PT, PT, RZ, R5, RZ, P0, !PT ;  /* 0x00000005ff127210 */ /* 0x000fc600007fe4ff */
[----:B------:R-:W-:Y:S02]  /*0a80*/  UIADD3 UR5, UPT, UPT, -UR4, URZ, URZ ;  /* 0x000000ff04057290 */ /* 0x000fe4000fffe1ff */
[----:B------:R-:W-:Y:S02]  /*0a90*/  MOV R15, UR4 ;  /* 0x00000004000f7c02 */ /* 0x000fe40008000f00 */
[C---:B0-----:R-:W-:Y:S02]  /*0aa0*/  IADD3 R10, P1, PT, R17.reuse, UR12, RZ ;  /* 0x0000000c110a7c10 */ /* 0x041fe4000ff3e0ff */
[----:B------:R-:W-:Y:S02]  /*0ab0*/  IADD3 R17, P0, PT, R17, UR6, RZ ;  /* 0x0000000611117c10 */ /* 0x000fe4000ff1e0ff */
[C---:B------:R-:W-:Y:S02]  /*0ac0*/  IADD3.X R11, PT, PT, R18.reuse, UR13, RZ, P1, !PT ;  /* 0x0000000d120b7c10 */ /* 0x040fe40008ffe4ff */
[----:B------:R-:W-:-:S09]  /*0ad0*/  IADD3.X R18, PT, PT, R18, UR7, RZ, P0, !PT ;  /* 0x0000000712127c10 */ /* 0x000fd200087fe4ff */
.L_x_138:
[----:B--2---:R-:W2:Y:S01]  /*0ae0*/  LDG.E R13, desc[UR8][R10.64+-0x10] ;  /* 0xfffff0080a0d7981 */ /* 0x004ea2000c1e1900 */
[----:B------:R-:W-:Y:S01]  /*0af0*/  HFMA2 R2, -RZ, RZ, 0.96630859375, -0.0022525787353515625 ;  /* 0x3bbb989dff027431 */ /* 0x000fe200000001ff */
[----:B------:R-:W-:Y:S01]  /*0b00*/  MOV R14, 0x437c0000 ;  /* 0x437c0000000e7802 */ /* 0x000fe20000000f00 */
[----:B--2---:R-:W-:-:S04]  /*0b10*/  FADD R13, R13, -R0 ;  /* 0x800000000d0d7221 */ /* 0x004fc80000000000 */
[----:B------:R-:W-:-:S04]  /*0b20*/  FFMA.SAT R19, R13, R2, 0.5 ;  /* 0x3f0000000d137423 */ /* 0x000fc80000002002 */
[----:B------:R-:W-:-:S04]  /*0b30*/  FFMA.RM R19, R19, R14, 12582913 ;  /* 0x4b40000113137423 */ /* 0x000fc8000000400e */
[C---:B------:R-:W-:Y:S01]  /*0b40*/  FADD R12, R19.reuse, -12583039 ;  /* 0xcb40007f130c7421 */ /* 0x040fe20000000000 */
[----:B------:R-:W-:-:S03]  /*0b50*/  SHF.L.U32 R16, R19, 0x17, RZ ;  /* 0x0000001713107819 */ /* 0x000fc600000006ff */
[----:B------:R-:W-:-:S04]  /*0b60*/  FFMA R12, R13, 1.4426950216293334961, -R12 ;  /* 0x3fb8aa3b0d0c7823 */ /* 0x000fc8000000080c */
[----:B------:R-:W-:-:S04]  /*0b70*/  FFMA R12, R13, 1.925963033500011079e-08, R12 ;  /* 0x32a570600d0c7823 */ /* 0x000fc8000000000c */
[----:B------:R0:W1:Y:S02]  /*0b80*/  MUFU.EX2 R13, R12 ;  /* 0x0000000c000d7308 */ /* 0x0000640000000800 */
[----:B0-----:R-:W-:Y:S01]  /*0b90*/  MOV R12, R17 ;  /* 0x00000011000c7202 */ /* 0x001fe20000000f00 */
[----:B-1----:R-:W-:Y:S01]  /*0ba0*/  FMUL R16, R16, R13 ;  /* 0x0000000d10107220 */ /* 0x002fe20000400000 */
[----:B------:R-:W-:-:S05]  /*0bb0*/  MOV R13, R18 ;  /* 0x00000012000d7202 */ /* 0x000fca0000000f00 */
[----:B------:R0:W-:Y:S04]  /*0bc0*/  STG.E desc[UR8][R12.64+-0x10], R16 ;  /* 0xfffff0100c007986 */ /* 0x0001e8000c101908 */
[----:B------:R-:W2:Y:S02]  /*0bd0*/  LDG.E R17, desc[UR8][R10.64+-0xc] ;  /* 0xfffff4080a117981 */ /* 0x000ea4000c1e1900 */
[----:B--2---:R-:W-:-:S04]  /*0be0*/  FADD R17, R17, -R0 ;  /* 0x8000000011117221 */ /* 0x004fc80000000000 */
[----:B------:R-:W-:-:S04]  /*0bf0*/  FFMA.SAT R19, R17, R2, 0.5 ;  /* 0x3f00000011137423 */ /* 0x000fc80000002002 */
[----:B------:R-:W-:-:S04]  /*0c00*/  FFMA.RM R19, R19, R14, 12582913 ;  /* 0x4b40000113137423 */ /* 0x000fc8000000400e */
[----:B------:R-:W-:-:S04]  /*0c10*/  FADD R18, R19, -12583039 ;  /* 0xcb40007f13127421 */ /* 0x000fc80000000000 */
[----:B------:R-:W-:-:S04]  /*0c20*/  FFMA R18, R17, 1.4426950216293334961, -R18 ;  /* 0x3fb8aa3b11127823 */ /* 0x000fc80000000812 */
[----:B------:R-:W-:Y:S01]  /*0c30*/  FFMA R18, R17, 1.925963033500011079e-08, R18 ;  /* 0x32a5706011127823 */ /* 0x000fe20000000012 */
[----:B------:R-:W-:-:S05]  /*0c40*/  SHF.L.U32 R17, R19, 0x17, RZ ;  /* 0x0000001713117819 */ /* 0x000fca00000006ff */
[----:B------:R-:W1:Y:S02]  /*0c50*/  MUFU.EX2 R18, R18 ;  /* 0x0000001200127308 */ /* 0x000e640000000800 */
[----:B-1----:R-:W-:-:S05]  /*0c60*/  FMUL R17, R17, R18 ;  /* 0x0000001211117220 */ /* 0x002fca0000400000 */
        /* <DEDUP_REMOVED lines=9> */
[----:B------:R-:W2:Y:S02]  /*0d00*/  MUFU.EX2 R20, R20 ;  /* 0x0000001400147308 */ /* 0x000ea40000000800 */
[----:B--2---:R-:W-:-:S05]  /*0d10*/  FMUL R19, R19, R20 ;  /* 0x0000001413137220 */ /* 0x004fca0000400000 */
[----:B------:R2:W-:Y:S04]  /*0d20*/  STG.E desc[UR8][R12.64+-0x8], R19 ;  /* 0xfffff8130c007986 */ /* 0x0005e8000c101908 */
[----:B------:R-:W3:Y:S02]  /*0d30*/  LDG.E R21, desc[UR8][R10.64+-0x4] ;  /* 0xfffffc080a157981 */ /* 0x000ee4000c1e1900 */
[----:B---3--:R-:W-:-:S04]  /*0d40*/  FADD R21, R21, -R0 ;  /* 0x8000000015157221 */ /* 0x008fc80000000000 */
[----:B------:R-:W-:-:S04]  /*0d50*/  FFMA.SAT R23, R21, R2, 0.5 ;  /* 0x3f00000015177423 */ /* 0x000fc80000002002 */
[----:B------:R-:W-:-:S04]  /*0d60*/  FFMA.RM R23, R23, R14, 12582913 ;  /* 0x4b40000117177423 */ /* 0x000fc8000000400e */
[----:B------:R-:W-:-:S04]  /*0d70*/  FADD R18, R23, -12583039 ;  /* 0xcb40007f17127421 */ /* 0x000fc80000000000 */
[----:B------:R-:W-:-:S04]  /*0d80*/  FFMA R18, R21, 1.4426950216293334961, -R18 ;  /* 0x3fb8aa3b15127823 */ /* 0x000fc80000000812 */
[----:B------:R-:W-:Y:S01]  /*0d90*/  FFMA R18, R21, 1.925963033500011079e-08, R18 ;  /* 0x32a5706015127823 */ /* 0x000fe20000000012 */
[----:B------:R-:W-:-:S05]  /*0da0*/  SHF.L.U32 R21, R23, 0x17, RZ ;  /* 0x0000001717157819 */ /* 0x000fca00000006ff */
[----:B------:R-:W3:Y:S02]  /*0db0*/  MUFU.EX2 R18, R18 ;  /* 0x0000001200127308 */ /* 0x000ee40000000800 */
[----:B---3--:R-:W-:-:S05]  /*0dc0*/  FMUL R21, R21, R18 ;  /* 0x0000001215157220 */ /* 0x008fca0000400000 */
        /* <DEDUP_REMOVED lines=34> */
[----:B------:R3:W4:Y:S01]  /*0ff0*/  LDG.E R29, desc[UR8][R10.64+0xc] ;  /* 0x00000c080a1d7981 */ /* 0x000722000c1e1900 */
[----:B0-----:R-:W-:Y:S01]  /*1000*/  FADD R16, R16, R3 ;  /* 0x0000000310107221 */ /* 0x001fe20000000000 */
[----:B------:R-:W-:-:S03]  /*1010*/  UIADD3 UR5, UPT, UPT, UR5, 0x8, URZ ;  /* 0x0000000805057890 */ /* 0x000fc6000fffe0ff */
[----:B------:R-:W-:Y:S01]  /*1020*/  FADD R16, R16, R17 ;  /* 0x0000001110107221 */ /* 0x000fe20000000000 */
[----:B------:R-:W-:Y:S01]  /*1030*/  UISETP.NE.AND UP1, UPT, UR5, URZ, UPT ;  /* 0x000000ff0500728c */ /* 0x000fe2000bf25270 */
[----:B-1----:R-:W-:Y:S02]  /*1040*/  IADD3 R17, P1, PT, R12, 0x20, RZ ;  /* 0x000000200c117810 */ /* 0x002fe40007f3e0ff */
[----:B------:R-:W-:Y:S01]  /*1050*/  FADD R16, R16, R19 ;  /* 0x0000001310107221 */ /* 0x000fe20000000000 */
[----:B---3--:R-:W-:Y:S02]  /*1060*/  IADD3 R10, P0, PT, R10, 0x20, RZ ;  /* 0x000000200a0a7810 */ /* 0x008fe40007f1e0ff */
[----:B------:R-:W-:Y:S01]  /*1070*/  IADD3.X R18, PT, PT, RZ, R13, RZ, P1, !PT ;  /* 0x0000000dff127210 */ /* 0x000fe20000ffe4ff */
[----:B------:R-:W-:Y:S01]  /*1080*/  FADD R16, R16, R21 ;  /* 0x0000001510107221 */ /* 0x000fe20000000000 */
[----:B------:R-:W-:-:S03]  /*1090*/  IADD3.X R11, PT, PT, RZ, R11, RZ, P0, !PT ;  /* 0x0000000bff0b7210 */ /* 0x000fc600007fe4ff */
[----:B------:R-:W-:-:S04]  /*10a0*/  FADD R16, R16, R23 ;  /* 0x0000001710107221 */ /* 0x000fc80000000000 */
[----:B------:R-:W-:-:S04]  /*10b0*/  FADD R16, R16, R25 ;  /* 0x0000001910107221 */ /* 0x000fc80000000000 */
[----:B------:R-:W-:Y:S01]  /*10c0*/  FADD R16, R16, R27 ;  /* 0x0000001b10107221 */ /* 0x000fe20000000000 */
[----:B----4-:R-:W-:-:S04]  /*10d0*/  FADD R29, R29, -R0 ;  /* 0x800000001d1d7221 */ /* 0x010fc80000000000 */
[----:B------:R-:W-:-:S04]  /*10e0*/  FFMA.SAT R2, R29, R2, 0.5 ;  /* 0x3f0000001d027423 */ /* 0x000fc80000002002 */
[----:B------:R-:W-:-:S04]  /*10f0*/  FFMA.RM R2, R2, R14, 12582913 ;  /* 0x4b40000102027423 */ /* 0x000fc8000000400e */
[C---:B------:R-:W-:Y:S01]  /*1100*/  FADD R14, R2.reuse, -12583039 ;  /* 0xcb40007f020e7421 */ /* 0x040fe20000000000 */
[----:B------:R-:W-:-:S03]  /*1110*/  SHF.L.U32 R2, R2, 0x17, RZ ;  /* 0x0000001702027819 */ /* 0x000fc600000006ff */
[----:B------:R-:W-:-:S04]  /*1120*/  FFMA R14, R29, 1.4426950216293334961, -R14 ;  /* 0x3fb8aa3b1d0e7823 */ /* 0x000fc8000000080e */
[----:B------:R-:W-:-:S04]  /*1130*/  FFMA R14, R29, 1.925963033500011079e-08, R14 ;  /* 0x32a570601d0e7823 */ /* 0x000fc8000000000e */
[----:B------:R-:W0:Y:S02]  /*1140*/  MUFU.EX2 R29, R14 ;  /* 0x0000000e001d7308 */ /* 0x000e240000000800 */
[----:B0-----:R-:W-:-:S04]  /*1150*/  FMUL R29, R2, R29 ;  /* 0x0000001d021d7220 */ /* 0x001fc80000400000 */
[----:B------:R-:W-:Y:S01]  /*1160*/  FADD R3, R16, R29 ;  /* 0x0000001d10037221 */ /* 0x000fe20000000000 */
[----:B------:R2:W-:Y:S01]  /*1170*/  STG.E desc[UR8][R12.64+0xc], R29 ;  /* 0x00000c1d0c007986 */ /* 0x0005e2000c101908 */
[----:B------:R-:W-:Y:S05]  /*1180*/  BRA.U UP1, `(.L_x_138) ;  /* 0xfffffff901547547 */ /* 0x000fea000b83ffff */
.L_x_137:
[----:B------:R-:W-:Y:S05]  /*1190*/  BRA.U !UP0, `(.L_x_136) ;  /* 0x0000000508b47547 */ /* 0x000fea000b800000 */
[----:B------:R-:W0:Y:S01]  /*11a0*/  LDCU UR4, c[0x0][0x394] ;  /* 0x00007280ff0477ac */ /* 0x000e220008000800 */
[----:B------:R-:W-:Y:S02]  /*11b0*/  UISETP.GE.U32.AND UP0, UPT, UR10, 0x4, UPT ;  /* 0x000000040a00788c */ /* 0x000fe4000bf06070 */
[----:B0-----:R-:W-:-:S04]  /*11c0*/  ULOP3.LUT UR5, UR4, 0x3, URZ, 0xc0, !UPT ;  /* 0x0000000304057892 */ /* 0x001fc8000f8ec0ff */
[----:B------:R-:W-:-:S03]  /*11d0*/  UISETP.NE.AND UP1, UPT, UR5, URZ, UPT ;  /* 0x000000ff0500728c */ /* 0x000fc6000bf25270 */
[----:B------:R-:W-:Y:S08]  /*11e0*/  BRA.U !UP0, `(.L_x_139) ;  /* 0x0000000108d47547 */ /* 0x000ff0000b800000 */
[----:B------:R-:W-:-:S05]  /*11f0*/  IMAD.WIDE.U32 R10, R15, 0x4, R8 ;  /* 0x000000040f0a7825 */ /* 0x000fca00078e0008 */
        /* <DEDUP_REMOVED lines=9> */
[----:B------:R-:W-:Y:S01]  /*1290*/  FFMA R18, R13, 1.925963033500011079e-08, R12 ;  /* 0x32a570600d127823 */ /* 0x000fe2000000000c */
[----:B------:R-:W-:-:S03]  /*12a0*/  IMAD.WIDE.U32 R12, R15, 0x4, R6 ;  /* 0x000000040f0c7825 */ /* 0x000fc600078e0006 */
[----:B------:R-:W0:Y:S02]  /*12b0*/  MUFU.EX2 R19, R18 ;  /* 0x0000001200137308 */ /* 0x000e240000000800 */
[----:B0-----:R-:W-:-:S05]  /*12c0*/  FMUL R16, R16, R19 ;  /* 0x0000001310107220 */ /* 0x001fca0000400000 */
        /* <DEDUP_REMOVED lines=23> */
[----:B------:R-:W2:Y:S01]  /*1440*/  LDG.E R11, desc[UR8][R10.64+0xc] ;  /* 0x00000c080a0b7981 */ /* 0x000ea2000c1e1900 */
[----:B0-----:R-:W-:Y:S01]  /*1450*/  FADD R16, R3, R16 ;  /* 0x0000001003107221 */ /* 0x001fe20000000000 */
[----:B------:R-:W-:-:S03]  /*1460*/  IADD3 R15, PT, PT, R15, 0x4, RZ ;  /* 0x000000040f0f7810 */ /* 0x000fc60007ffe0ff */
[----:B------:R-:W-:-:S04]  /*1470*/  FADD R16, R16, R17 ;  /* 0x0000001110107221 */ /* 0x000fc80000000000 */
[----:B------:R-:W-:Y:S01]  /*1480*/  FADD R16, R16, R19 ;  /* 0x0000001310107221 */ /* 0x000fe20000000000 */
[----:B--2---:R-:W-:-:S04]  /*1490*/  FADD R21, R11, -R0 ;  /* 0x800000000b157221 */ /* 0x004fc80000000000 */
[----:B------:R-:W-:-:S04]  /*14a0*/  FFMA.SAT R23, R21, R2, 0.5 ;  /* 0x3f00000015177423 */ /* 0x000fc80000002002 */
[----:B------:R-:W-:-:S04]  /*14b0*/  FFMA.RM R23, R23, R14, 12582913 ;  /* 0x4b40000117177423 */ /* 0x000fc8000000400e */
[C---:B------:R-:W-:Y:S01]  /*14c0*/  FADD R2, R23.reuse, -12583039 ;  /* 0xcb40007f17027421 */ /* 0x040fe20000000000 */
[----:B------:R-:W-:-:S03]  /*14d0*/  SHF.L.U32 R23, R23, 0x17, RZ ;  /* 0x0000001717177819 */ /* 0x000fc600000006ff */
[----:B------:R-:W-:-:S04]  /*14e0*/  FFMA R2, R21, 1.4426950216293334961, -R2 ;  /* 0x3fb8aa3b15027823 */ /* 0x000fc80000000802 */
[----:B------:R-:W-:-:S06]  /*14f0*/  FFMA R2, R21, 1.925963033500011079e-08, R2 ;  /* 0x32a5706015027823 */ /* 0x000fcc0000000002 */
[----:B------:R-:W0:Y:S02]  /*1500*/  MUFU.EX2 R2, R2 ;  /* 0x0000000200027308 */ /* 0x000e240000000800 */
[----:B0-----:R-:W-:-:S04]  /*1510*/  FMUL R23, R23, R2 ;  /* 0x0000000217177220 */ /* 0x001fc80000400000 */
[----:B------:R-:W-:Y:S01]  /*1520*/  FADD R3, R16, R23 ;  /* 0x0000001710037221 */ /* 0x000fe20000000000 */
[----:B------:R1:W-:Y:S06]  /*1530*/  STG.E desc[UR8][R12.64+0xc], R23 ;  /* 0x00000c170c007986 */ /* 0x0003ec000c101908 */
.L_x_139:
[----:B------:R-:W-:Y:S05]  /*1540*/  BRA.U !UP1, `(.L_x_136) ;  /* 0x0000000109c87547 */ /* 0x000fea000b800000 */
[----:B------:R-:W-:Y:S02]  /*1550*/  UISETP.NE.AND UP0, UPT, UR5, 0x1, UPT ;  /* 0x000000010500788c */ /* 0x000fe4000bf05270 */
[----:B------:R-:W-:-:S04]  /*1560*/  ULOP3.LUT UR4, UR4, 0x1, URZ, 0xc0, !UPT ;  /* 0x0000000104047892 */ /* 0x000fc8000f8ec0ff */
[----:B------:R-:W-:-:S03]  /*1570*/  UISETP.NE.U32.AND UP1, UPT, UR4, 0x1, UPT ;  /* 0x000000010400788c */ /* 0x000fc6000bf25070 */
[----:B------:R-:W-:Y:S08]  /*1580*/  BRA.U !UP0, `(.L_x_140) ;  /* 0x0000000108747547 */ /* 0x000ff0000b800000 */
[----:B------:R-:W-:-:S05]  /*1590*/  IMAD.WIDE.U32 R10, R15, 0x4, R8 ;  /* 0x000000040f0a7825 */ /* 0x000fca00078e0008 */
[----:B-12---:R-:W2:Y:S01]  /*15a0*/  LDG.E R13, desc[UR8][R10.64] ;  /* 0x000000080a0d7981 */ /* 0x006ea2000c1e1900 */
        /* <DEDUP_REMOVED lines=13> */
[----:B------:R-:W2:Y:S01]  /*1680*/  LDG.E R11, desc[UR8][R10.64+0x4] ;  /* 0x000004080a0b7981 */ /* 0x000ea2000c1e1900 */
[----:B------:R-:W-:Y:S01]  /*1690*/  FADD R3, R3, R2 ;  /* 0x0000000203037221 */ /* 0x000fe20000000000 */
[----:B------:R-:W-:Y:S01]  /*16a0*/  IADD3 R15, PT, PT, R15, 0x2, RZ ;  /* 0x000000020f0f7810 */ /* 0x000fe20007ffe0ff */
[----:B--2---:R-:W-:-:S04]  /*16b0*/  FADD R16, R11, -R0 ;  /* 0x800000000b107221 */ /* 0x004fc80000000000 */
[----:B------:R-:W-:-:S04]  /*16c0*/  FFMA.SAT R17, R16, R18, 0.5 ;  /* 0x3f00000010117423 */ /* 0x000fc80000002012 */
[----:B------:R-:W-:-:S04]  /*16d0*/  FFMA.RM R17, R17, R19, 12582913 ;  /* 0x4b40000111117423 */ /* 0x000fc80000004013 */
[C---:B------:R-:W-:Y:S01]  /*16e0*/  FADD R19, R17.reuse, -12583039 ;  /* 0xcb40007f11137421 */ /* 0x040fe20000000000 */
[----:B------:R-:W-:-:S03]  /*16f0*/  SHF.L.U32 R17, R17, 0x17, RZ ;  /* 0x0000001711117819 */ /* 0x000fc600000006ff */
[----:B------:R-:W-:-:S04]  /*1700*/  FFMA R19, R16, 1.4426950216293334961, -R19 ;  /* 0x3fb8aa3b10137823 */ /* 0x000fc80000000813 */
[----:B------:R-:W-:-:S04]  /*1710*/  FFMA R19, R16, 1.925963033500011079e-08, R19 ;  /* 0x32a5706010137823 */ /* 0x000fc80000000013 */
[----:B------:R-:W1:Y:S02]  /*1720*/  MUFU.EX2 R14, R19 ;  /* 0x00000013000e7308 */ /* 0x000e640000000800 */
[----:B-1----:R-:W-:-:S04]  /*1730*/  FMUL R14, R17, R14 ;  /* 0x0000000e110e7220 */ /* 0x002fc80000400000 */
[----:B------:R-:W-:Y:S01]  /*1740*/  FADD R3, R3, R14 ;  /* 0x0000000e03037221 */ /* 0x000fe20000000000 */
[----:B------:R0:W-:Y:S06]  /*1750*/  STG.E desc[UR8][R12.64+0x4], R14 ;  /* 0x0000040e0c007986 */ /* 0x0001ec000c101908 */
.L_x_140:
[----:B------:R-:W-:Y:S05]  /*1760*/  BRA.U UP1, `(.L_x_136) ;  /* 0x0000000101407547 */ /* 0x000fea000b800000 */
[----:B------:R-:W-:-:S06]  /*1770*/  IMAD.WIDE.U32 R8, R15, 0x4, R8 ;  /* 0x000000040f087825 */ /* 0x000fcc00078e0008 */
[----:B------:R-:W3:Y:S01]  /*1780*/  LDG.E R9, desc[UR8][R8.64] ;  /* 0x0000000808097981 */ /* 0x000ee2000c1e1900 */
[----:B------:R-:W-:Y:S01]  /*1790*/  HFMA2 R11, -RZ, RZ, 0.96630859375, -0.0022525787353515625 ;  /* 0x3bbb989dff0b7431 */ /* 0x000fe200000001ff */
[----:B012---:R-:W-:Y:S01]  /*17a0*/  MOV R13, 0x437c0000 ;  /* 0x437c0000000d7802 */ /* 0x007fe20000000f00 */
[----:B---3--:R-:W-:Y:S01]  /*17b0*/  FADD R0, R9, -R0 ;  /* 0x8000000009007221 */ /* 0x008fe20000000000 */
[----:B------:R-:W-:-:S04]  /*17c0*/  IMAD.WIDE.U32 R8, R15, 0x4, R6 ;  /* 0x000000040f087825 */ /* 0x000fc800078e0006 */
        /* <DEDUP_REMOVED lines=10> */
.L_x_136:
[----:B0--3--:R-:W0:Y:S02]  /*1870*/  LDC R2, c[0x0][0x394] ;  /* 0x0000e500ff027b82 */ /* 0x009e240000000800 */
[----:B0-----:R-:W-:-:S13]  /*1880*/  ISETP.GE.AND P0, PT, R2, 0x1, PT ;  /* 0x000000010200780c */ /* 0x001fda0003f06270 */
[----:B------:R-:W-:Y:S05]  /*1890*/  @!P0 EXIT ;  /* 0x000000000000894d */ /* 0x000fea0003800000 */
[C---:B------:R-:W-:Y:S01]  /*18a0*/  ISETP.GE.U32.AND P0, PT, R2.reuse, 0x10, PT ;  /* 0x000000100200780c */ /* 0x040fe20003f06070 */
[----:B------:R-:W-:Y:S01]  /*18b0*/  HFMA2 R11, -RZ, RZ, 0, 0 ;  /* 0x00000000ff0b7431 */ /* 0x000fe200000001ff */
[----:B------:R-:W-:-:S11]  /*18c0*/  LOP3.LUT R10, R2, 0xf, RZ, 0xc0, !PT ;  /* 0x0000000f020a7812 */ /* 0x000fd600078ec0ff */
[----:B------:R-:W-:Y:S05]  /*18d0*/  @!P0 BRA `(.L_x_141) ;  /* 0x0000001000108947 */ /* 0x000fea0003800000 */
[----:B------:R-:W0:Y:S01]  /*18e0*/  LDCU.64 UR4, c[0x0][0x380] ;  /* 0x00007000ff0477ac */ /* 0x000e220008000a00 */
[----:B------:R-:W-:-:S04]  /*18f0*/  LOP3.LUT R11, R2, 0x7ffffff0, RZ, 0xc0, !PT ;  /* 0x7ffffff0020b7812 */ /* 0x000fc800078ec0ff */
[----:B------:R-:W-:Y:S02]  /*1900*/  IADD3 R2, PT, PT, -R11, RZ, RZ ;  /* 0x000000ff0b027210 */ /* 0x000fe40007ffe1ff */
[----:B0-----:R-:W-:-:S04]  /*1910*/  IADD3 R0, P0, PT, R4, UR4, RZ ;  /* 0x0000000404007c10 */ /* 0x001fc8000ff1e0ff */
[----:B------:R-:W-:-:S04]  /*1920*/  IADD3 R0, P1, PT, R0, 0x20, RZ ;  /* 0x0000002000007810 */ /* 0x000fc80007f3e0ff */
[----:B-12---:R-:W-:-:S09]  /*1930*/  IADD3.X R13, PT, PT, RZ, UR5, R5, P1, P0 ;  /* 0x00000005ff0d7c10 */ /* 0x006fd20008fe0405 */
.L_x_174:
[----:B0-----:R-:W-:Y:S02]  /*1940*/  MOV R8, R0 ;  /* 0x0000000000087202 */ /* 0x001fe40000000f00 */
[----:B------:R-:W-:-:S05]  /*1950*/  MOV R9, R13 ;  /* 0x0000000d00097202 */ /* 0x000fca0000000f00 */
[----:B------:R-:W2:Y:S01]  /*1960*/  LDG.E R0, desc[UR8][R8.64+-0x20] ;  /* 0xffffe00808007981 */ /* 0x000ea2000c1e1900 */
[----:B------:R-:W0:Y:S01]  /*1970*/  MUFU.RCP R12, R3 ;  /* 0x00000003000c7308 */ /* 0x000e220000001000 */
[----:B------:R-:W-:Y:S01]  /*1980*/  IADD3 R2, PT, PT, R2, 0x10, RZ ;  /* 0x0000001002027810 */ /* 0x000fe20007ffe0ff */
[----:B------:R-:W-:Y:S03]  /*1990*/  BSSY.RECONVERGENT B2, `(.L_x_142) ;  /* 0x000000c000027945 */ /* 0x000fe60003800200 */
[----:B------:R-:W-:Y:S01]  /*19a0*/  ISETP.NE.AND P2, PT, R2, RZ, PT ;  /* 0x000000ff0200720c */ /* 0x000fe20003f45270 */
[----:B0-----:R-:W-:-:S04]  /*19b0*/  FFMA R13, R12, -R3, 1 ;  /* 0x3f8000000c0d7423 */ /* 0x001fc80000000803 */
[----:B------:R-:W-:Y:S01]  /*19c0*/  FFMA R13, R12, R13, R12 ;  /* 0x0000000d0c0d7223 */ /* 0x000fe2000000000c */
[----:B--2---:R-:W0:Y:S03]  /*19d0*/  FCHK P0, R0, R3 ;  /* 0x0000000300007302 */ /* 0x004e260000000000 */
[----:B------:R-:W-:-:S04]  /*19e0*/  FFMA R12, R0, R13, RZ ;  /* 0x0000000d000c7223 */ /* 0x000fc800000000ff */
[----:B------:R-:W-:-:S04]  /*19f0*/  FFMA R14, R12, -R3, R0 ;  /* 0x800000030c0e7223 */ /* 0x000fc80000000000 */
[----:B------:R-:W-:Y:S01]  /*1a00*/  FFMA R13, R13, R14, R12 ;  /* 0x0000000e0d0d7223 */ /* 0x000fe2000000000c */
[----:B0-----:R-:W-:Y:S06]  /*1a10*/  @!P0 BRA `(.L_x_143) ;  /* 0x00000000000c8947 */ /* 0x001fec0003800000 */
[----:B------:R-:W-:-:S07]  /*1a20*/  MOV R12, 0x1a40 ;  /* 0x00001a40000c7802 */ /* 0x000fce0000000f00 */
[----:B------:R-:W-:Y:S05]  /*1a30*/  CALL.REL.NOINC `($__internal_3_$__cuda_sm3x_div_rn_noftz_f32_slowpath) ;  /* 0x0000001c00647944 */ /* 0x000fea0003c00000 */
[----:B------:R-:W-:-:S07]  /*1a40*/  MOV R13, R15 ;  /* 0x0000000f000d7202 */ /* 0x000fce0000000f00 */
.L_x_143:
[----:B------:R-:W-:Y:S05]  /*1a50*/  BSYNC.RECONVERGENT B2 ;  /* 0x0000000000027941 */ /* 0x000fea0003800200 */
.L_x_142:
[----:B------:R-:W2:Y:S01]  /*1a60*/  LDG.E R17, desc[UR8][R8.64+-0x1c] ;  /* 0xffffe40808117981 */ /* 0x000ea2000c1e1900 */
[----:B------:R-:W0:Y:S01]  /*1a70*/  MUFU.RCP R0, R3 ;  /* 0x0000000300007308 */ /* 0x000e220000001000 */
[----:B------:R-:W-:Y:S02]  /*1a80*/  BSSY.RECONVERGENT B2, `(.L_x_144) ;  /* 0x000000c000027945 */ /* 0x000fe40003800200 */
[----:B------:R1:W-:Y:S01]  /*1a90*/  STG.E desc[UR8][R8.64+-0x20], R13 ;  /* 0xffffe00d08007986 */ /* 0x0003e2000c101908 */
[----:B0-----:R-:W-:-:S04]  /*1aa0*/  FFMA R15, R0, -R3, 1 ;  /* 0x3f800000000f7423 */ /* 0x001fc80000000803 */
[----:B------:R-:W-:Y:S01]  /*1ab0*/  FFMA R0, R0, R15, R0 ;  /* 0x0000000f00007223 */ /* 0x000fe20000000000 */
[----:B--2---:R-:W0:Y:S03]  /*1ac0*/  FCHK P0, R17, R3 ;  /* 0x0000000311007302 */ /* 0x004e260000000000 */
[----:B------:R-:W-:-:S04]  /*1ad0*/  FFMA R12, R0, R17, RZ ;  /* 0x00000011000c7223 */ /* 0x000fc800000000ff */
[----:B------:R-:W-:-:S04]  /*1ae0*/  FFMA R15, R12, -R3, R17 ;  /* 0x800000030c0f7223 */ /* 0x000fc80000000011 */
[----:B------:R-:W-:Y:S01]  /*1af0*/  FFMA R15, R0, R15, R12 ;  /* 0x0000000f000f7223 */ /* 0x000fe2000000000c */
[----:B01----:R-:W-:Y:S06]  /*1b00*/  @!P0 BRA `(.L_x_145) ;  /* 0x00000000000c8947 */ /* 0x003fec0003800000 */
[----:B------:R-:W-:Y:S02]  /*1b10*/  MOV R0, R17 ;  /* 0x0000001100007202 */ /* 0x000fe40000000f00 */
[----:B------:R-:W-:-:S07]  /*1b20*/  MOV R12, 0x1b40 ;  /* 0x00001b40000c7802 */ /* 0x000fce0000000f00 */
[----:B------:R-:W-:Y:S05]  /*1b30*/  CALL.REL.NOINC `($__internal_3_$__cuda_sm3x_div_rn_noftz_f32_slowpath) ;  /* 0x0000001c00247944 */ /* 0x000fea0003c00000 */
.L_x_145:
[----:B------:R-:W-:Y:S05]  /*1b40*/  BSYNC.RECONVERGENT B2 ;  /* 0x0000000000027941 */ /* 0x000fea0003800200 */
.L_x_144:
        /* <DEDUP_REMOVED lines=14> */
[----:B------:R-:W-:-:S07]  /*1c30*/  MOV R13, R15 ;  /* 0x0000000f000d7202 */ /* 0x000fce0000000f00 */
.L_x_147:
[----:B------:R-:W-:Y:S05]  /*1c40*/  BSYNC.RECONVERGENT B2 ;  /* 0x0000000000027941 */ /* 0x000fea0003800200 */
.L_x_146:
        /* <DEDUP_REMOVED lines=14> */
.L_x_149:
[----:B------:R-:W-:Y:S05]  /*1d30*/  BSYNC.RECONVERGENT B2 ;  /* 0x0000000000027941 */ /* 0x000fea0003800200 */
.L_x_148:
        /* <DEDUP_REMOVED lines=15> */
.L_x_151:
[----:B------:R-:W-:Y:S05]  /*1e30*/  BSYNC.RECONVERGENT B2 ;  /* 0x0000000000027941 */ /* 0x000fea0003800200 */
.L_x_150:
        /* <DEDUP_REMOVED lines=14> */
.L_x_153:
[----:B------:R-:W-:Y:S05]  /*1f20*/  BSYNC.RECONVERGENT B2 ;  /* 0x0000000000027941 */ /* 0x000fea0003800200 */
.L_x_152:
        /* <DEDUP_REMOVED lines=15> */
.L_x_155:
[----:B------:R-:W-:Y:S05]  /*2020*/  BSYNC.RECONVERGENT B2 ;  /* 0x0000000000027941 */ /* 0x000fea0003800200 */
.L_x_154:
        /* <DEDUP_REMOVED lines=14> */
.L_x_157:
[----:B------:R-:W-:Y:S05]  /*2110*/  BSYNC.RECONVERGENT B2 ;  /* 0x0000000000027941 */ /* 0x000fea0003800200 */
.L_x_156:
        /* <DEDUP_REMOVED lines=15> */
.L_x_159:
[----:B------:R-:W-:Y:S05]  /*2210*/  BSYNC.RECONVERGENT B2 ;  /* 0x0000000000027941 */ /* 0x000fea0003800200 */
.L_x_158:
        /* <DEDUP_REMOVED lines=14> */
.L_x_161:
[----:B------:R-:W-:Y:S05]  /*2300*/  BSYNC.RECONVERGENT B2 ;  /* 0x0000000000027941 */ /* 0x000fea0003800200 */
.L_x_160:
        /* <DEDUP_REMOVED lines=15> */
.L_x_163:
[----:B------:R-:W-:Y:S05]  /*2400*/  BSYNC.RECONVERGENT B2 ;  /* 0x0000000000027941 */ /* 0x000fea0003800200 */
.L_x_162:
        /* <DEDUP_REMOVED lines=14> */
.L_x_165:
[----:B------:R-:W-:Y:S05]  /*24f0*/  BSYNC.RECONVERGENT B2 ;  /* 0x0000000000027941 */ /* 0x000fea0003800200 */
.L_x_164:
        /* <DEDUP_REMOVED lines=15> */
.L_x_167:
[----:B------:R-:W-:Y:S05]  /*25f0*/  BSYNC.RECONVERGENT B2 ;  /* 0x0000000000027941 */ /* 0x000fea0003800200 */
.L_x_166:
        /* <DEDUP_REMOVED lines=14> */
.L_x_169:
[----:B------:R-:W-:Y:S05]  /*26e0*/  BSYNC.RECONVERGENT B2 ;  /* 0x0000000000027941 */ /* 0x000fea0003800200 */
.L_x_168:
        /* <DEDUP_REMOVED lines=15> */
.L_x_171:
[----:B------:R-:W-:Y:S05]  /*27e0*/  BSYNC.RECONVERGENT B2 ;  /* 0x0000000000027941 */ /* 0x000fea0003800200 */
.L_x_170:
        /* <DEDUP_REMOVED lines=14> */
.L_x_173:
[----:B------:R-:W-:Y:S05]  /*28d0*/  BSYNC.RECONVERGENT B2 ;  /* 0x0000000000027941 */ /* 0x000fea0003800200 */
.L_x_172:
[----:B------:R0:W-:Y:S01]  /*28e0*/  STG.E desc[UR8][R8.64+0x1c], R15 ;  /* 0x00001c0f08007986 */ /* 0x0001e2000c101908 */
[----:B------:R-:W-:-:S04]  /*28f0*/  IADD3 R0, P0, PT, R8, 0x40, RZ ;  /* 0x0000004008007810 */ /* 0x000fc80007f1e0ff */
[----:B------:R-:W-:Y:S01]  /*2900*/  IADD3.X R13, PT, PT, RZ, R9, RZ, P0, !PT ;  /* 0x00000009ff0d7210 */ /* 0x000fe200007fe4ff */
[----:B------:R-:W-:Y:S08]  /*2910*/  @P2 BRA `(.L_x_174) ;  /* 0xfffffff000082947 */ /* 0x000ff0000383ffff */
.L_x_141:
[----:B------:R-:W-:-:S13]  /*2920*/  ISETP.NE.AND P0, PT, R10, RZ, PT ;  /* 0x000000ff0a00720c */ /* 0x000fda0003f05270 */
[----:B------:R-:W-:Y:S05]  /*2930*/  @!P0 EXIT ;  /* 0x000000000000894d */ /* 0x000fea0003800000 */
[----:B------:R-:W3:Y:S01]  /*2940*/  LDCU UR4, c[0x0][0x394] ;  /* 0x00007280ff0477ac */ /* 0x000ee20008000800 */
[----:B------:R-:W-:Y:S01]  /*2950*/  ISETP.GE.U32.AND P0, PT, R10, 0x8, PT ;  /* 0x000000080a00780c */ /* 0x000fe20003f06070 */
[----:B---3--:R-:W-:-:S12]  /*2960*/  ULOP3.LUT UR4, UR4, 0x7, URZ, 0xc0, !UPT ;  /* 0x0000000704047892 */ /* 0x008fd8000f8ec0ff */
[----:B------:R-:W-:Y:S05]  /*2970*/  @!P0 BRA `(.L_x_175) ;  /* 0x0000000400f88947 */ /* 0x000fea0003800000 */
[----:B0-----:R-:W-:-:S05]  /*2980*/  IMAD.WIDE.U32 R8, R11, 0x4, R6 ;  /* 0x000000040b087825 */ /* 0x001fca00078e0006 */
[----:B------:R-:W3:Y:S01]  /*2990*/  LDG.E R15, desc[UR8][R8.64] ;  /* 0x00000008080f7981 */ /* 0x000ee2000c1e1900 */
[----:B------:R-:W1:Y:S01]  /*29a0*/  MUFU.RCP R0, R3 ;  /* 0x0000000300007308 */ /* 0x000e620000001000 */
[----:B------:R-:W-:Y:S01]  /*29b0*/  BSSY.RECONVERGENT B2, `(.L_x_176) ;  /* 0x000000c000027945 */ /* 0x000fe20003800200 */
[----:B-12---:R-:W-:-:S04]  /*29c0*/  FFMA R13, R0, -R3, 1 ;  /* 0x3f800000000d7423 */ /* 0x006fc80000000803 */
[----:B------:R-:W-:Y:S02]  /*29d0*/  FFMA R0, R0, R13, R0 ;  /* 0x0000000d00007223 */ /* 0x000fe40000000000 */
[----:B---3--:R-:W0:Y:S02]  /*29e0*/  FCHK P0, R15, R3 ;  /* 0x000000030f007302 */ /* 0x008e240000000000 */
[----:B------:R-:W-:-:S04]  /*29f0*/  FFMA R2, R0, R15, RZ ;  /* 0x0000000f00027223 */ /* 0x000fc800000000ff */
[----:B------:R-:W-:-:S04]  /*2a00*/  FFMA R13, R2, -R3, R15 ;  /* 0x80000003020d7223 */ /* 0x000fc8000000000f */
[----:B------:R-:W-:Y:S01]  /*2a10*/  FFMA R13, R0, R13, R2 ;  /* 0x0000000d000d7223 */ /* 0x000fe20000000002 */
[----:B0-----:R-:W-:Y:S06]  /*2a20*/  @!P0 BRA `(.L_x_177) ;  /* 0x0000000000108947 */ /* 0x001fec0003800000 */
[----:B------:R-:W-:Y:S02]  /*2a30*/  MOV R0, R15 ;  /* 0x0000000f00007202 */ /* 0x000fe40000000f00 */
[----:B------:R-:W-:-:S07]  /*2a40*/  MOV R12, 0x2a60 ;  /* 0x00002a60000c7802 */ /* 0x000fce0000000f00 */
[----:B------:R-:W-:Y:S05]  /*2a50*/  CALL.REL.NOINC `($__internal_3_$__cuda_sm3x_div_rn_noftz_f32_slowpath) ;  /* 0x0000000c005c7944 */ /* 0x000fea0003c00000 */
[----:B------:R-:W-:-:S07]  /*2a60*/  MOV R13, R15 ;  /* 0x0000000f000d7202 */ /* 0x000fce0000000f00 */
.L_x_177:
[----:B------:R-:W-:Y:S05]  /*2a70*/  BSYNC.RECONVERGENT B2 ;  /* 0x0000000000027941 */ /* 0x000fea0003800200 */
.L_x_176:
        /* <DEDUP_REMOVED lines=14> */
.L_x_179:
[----:B------:R-:W-:Y:S05]  /*2b60*/  BSYNC.RECONVERGENT B2 ;  /* 0x0000000000027941 */ /* 0x000fea0003800200 */
.L_x_178:
        /* <DEDUP_REMOVED lines=15> */
.L_x_181:
[----:B------:R-:W-:Y:S05]  /*2c60*/  BSYNC.RECONVERGENT B2 ;  /* 0x0000000000027941 */ /* 0x000fea0003800200 */
.L_x_180:
        /* <DEDUP_REMOVED lines=14> */
.L_x_183:
[----:B------:R-:W-:Y:S05]  /*2d50*/  BSYNC.RECONVERGENT B2 ;  /* 0x0000000000027941 */ /* 0x000fea0003800200 */
.L_x_182:
        /* <DEDUP_REMOVED lines=15> */
.L_x_185:
[----:B------:R-:W-:Y:S05]  /*2e50*/  BSYNC.RECONVERGENT B2 ;  /* 0x0000000000027941 */ /* 0x000fea0003800200 */
.L_x_184:
        /* <DEDUP_REMOVED lines=14> */
.L_x_187:
[----:B------:R-:W-:Y:S05]  /*2f40*/  BSYNC.RECONVERGENT B2 ;  /* 0x0000000000027941 */ /* 0x000fea0003800200 */
.L_x_186:
        /* <DEDUP_REMOVED lines=15> */
.L_x_189:
[----:B------:R-:W-:Y:S05]  /*3040*/  BSYNC.RECONVERGENT B2 ;  /* 0x0000000000027941 */ /* 0x000fea0003800200 */
.L_x_188:
        /* <DEDUP_REMOVED lines=14> */
.L_x_191:
[----:B------:R-:W-:Y:S05]  /*3130*/  BSYNC.RECONVERGENT B2 ;  /* 0x0000000000027941 */ /* 0x000fea0003800200 */
.L_x_190:
[----:B------:R3:W-:Y:S01]  /*3140*/  STG.E desc[UR8][R8.64+0x1c], R15 ;  /* 0x00001c0f08007986 */ /* 0x0007e2000c101908 */
[----:B------:R-:W-:-:S07]  /*3150*/  IADD3 R11, PT, PT, R11, 0x8, RZ ;  /* 0x000000080b0b7810 */ /* 0x000fce0007ffe0ff */
.L_x_175:
[----:B------:R-:W-:-:S13]  /*3160*/  ISETP.NE.AND P0, PT, RZ, UR4, PT ;  /* 0x00000004ff007c0c */ /* 0x000fda000bf05270 */
[----:B------:R-:W-:Y:S05]  /*3170*/  @!P0 EXIT ;  /* 0x000000000000894d */ /* 0x000fea0003800000 */
[----:B------:R-:W4:Y:S01]  /*3180*/  LDCU UR5, c[0x0][0x394] ;  /* 0x00007280ff0577ac */ /* 0x000f220008000800 */
[----:B------:R-:W-:Y:S02]  /*3190*/  UISETP.GE.U32.AND UP0, UPT, UR4, 0x4, UPT ;  /* 0x000000040400788c */ /* 0x000fe4000bf06070 */
[----:B----4-:R-:W-:-:S07]  /*31a0*/  ULOP3.LUT UR5, UR5, 0x3, URZ, 0xc0, !UPT ;  /* 0x0000000305057892 */ /* 0x010fce000f8ec0ff */
[----:B------:R-:W-:Y:S05]  /*31b0*/  BRA.U !UP0, `(.L_x_192) ;  /* 0x0000000508087547 */ /* 0x000fea000b800000 */
[----:B------:R-:W-:-:S05]  /*31c0*/  IMAD.WIDE.U32 R6, R11, 0x4, R6 ;  /* 0x000000040b067825 */ /* 0x000fca00078e0006 */
[----:B-12---:R-:W2:Y:S01]  /*31d0*/  LDG.E R13, desc[UR8][R6.64] ;  /* 0x00000008060d7981 */ /* 0x006ea2000c1e1900 */
[----:B------:R-:W0:Y:S01]  /*31e0*/  MUFU.RCP R0, R3 ;  /* 0x0000000300007308 */ /* 0x000e220000001000 */
[----:B------:R-:W-:Y:S01]  /*31f0*/  BSSY.RECONVERGENT B2, `(.L_x_193) ;  /* 0x000000c000027945 */ /* 0x000fe20003800200 */
[----:B0--3--:R-:W-:-:S04]  /*3200*/  FFMA R9, R0, -R3, 1 ;  /* 0x3f80000000097423 */ /* 0x009fc80000000803 */
[----:B------:R-:W-:Y:S02]  /*3210*/  FFMA R0, R0, R9, R0 ;  /* 0x0000000900007223 */ /* 0x000fe40000000000 */
[----:B--2---:R-:W0:Y:S02]  /*3220*/  FCHK P0, R13, R3 ;  /* 0x000000030d007302 */ /* 0x004e240000000000 */
        /* <DEDUP_REMOVED lines=8> */
.L_x_194:
[----:B------:R-:W-:Y:S05]  /*32b0*/  BSYNC.RECONVERGENT B2 ;  /* 0x0000000000027941 */ /* 0x000fea0003800200 */
.L_x_193:
        /* <DEDUP_REMOVED lines=15> */
.L_x_196:
[----:B------:R-:W-:Y:S05]  /*33b0*/  BSYNC.RECONVERGENT B2 ;  /* 0x0000000000027941 */ /* 0x000fea0003800200 */
.L_x_195:
        /* <DEDUP_REMOVED lines=15> */
.L_x_198:
[----:B------:R-:W-:Y:S05]  /*34b0*/  BSYNC.RECONVERGENT B2 ;  /* 0x0000000000027941 */ /* 0x000fea0003800200 */
.L_x_197:
        /* <DEDUP_REMOVED lines=15> */
.L_x_200:
[----:B------:R-:W-:Y:S05]  /*35b0*/  BSYNC.RECONVERGENT B2 ;  /* 0x0000000000027941 */ /* 0x000fea0003800200 */
.L_x_199:
[----:B------:R4:W-:Y:S01]  /*35c0*/  STG.E desc[UR8][R6.64+0xc], R13 ;  /* 0x00000c0d06007986 */ /* 0x0009e2000c101908 */
[----:B------:R-:W-:-:S07]  /*35d0*/  IADD3 R11, PT, PT, R11, 0x4, RZ ;  /* 0x000000040b0b7810 */ /* 0x000fce0007ffe0ff */
.L_x_192:
[----:B------:R-:W-:-:S13]  /*35e0*/  ISETP.NE.AND P0, PT, RZ, UR5, PT ;  /* 0x00000005ff007c0c */ /* 0x000fda000bf05270 */
[----:B------:R-:W-:Y:S05]  /*35f0*/  @!P0 EXIT ;  /* 0x000000000000894d */ /* 0x000fea0003800000 */
[----:B------:R-:W5:Y:S01]  /*3600*/  LDCU.64 UR6, c[0x0][0x380] ;  /* 0x00007000ff0677ac */ /* 0x000f620008000a00 */
[----:B------:R-:W-:Y:S01]  /*3610*/  IMAD.WIDE.U32 R4, R11, 0x4, R4 ;  /* 0x000000040b047825 */ /* 0x000fe200078e0004 */
[----:B------:R-:W-:Y:S02]  /*3620*/  UIADD3 UR4, UPT, UPT, -UR5, URZ, URZ ;  /* 0x000000ff05047290 */ /* 0x000fe4000fffe1ff */
[----:B-----5:R-:W-:-:S04]  /*3630*/  IADD3 R0, P0, PT, R4, UR6, RZ ;  /* 0x0000000604007c10 */ /* 0x020fc8000ff1e0ff */
[----:B0--3--:R-:W-:-:S09]  /*3640*/  IADD3.X R9, PT, PT, R5, UR7, RZ, P0, !PT ;  /* 0x0000000705097c10 */ /* 0x009fd200087fe4ff */
.L_x_203:
[----:B0-----:R-:W-:Y:S02]  /*3650*/  MOV R4, R0 ;  /* 0x0000000000047202 */ /* 0x001fe40000000f00 */
[----:B------:R-:W-:-:S05]  /*3660*/  MOV R5, R9 ;  /* 0x0000000900057202 */ /* 0x000fca0000000f00 */
[----:B------:R-:W3:Y:S01]  /*3670*/  LDG.E R9, desc[UR8][R4.64] ;  /* 0x0000000804097981 */ /* 0x000ee2000c1e1900 */
[----:B------:R-:W4:Y:S01]  /*3680*/  MUFU.RCP R0, R3 ;  /* 0x0000000300007308 */ /* 0x000f220000001000 */
[----:B------:R-:W-:Y:S01]  /*3690*/  UIADD3 UR4, UPT, UPT, UR4, 0x1, URZ ;  /* 0x0000000104047890 */ /* 0x000fe2000fffe0ff */
[----:B------:R-:W-:Y:S03]  /*36a0*/  BSSY.RECONVERGENT B2, `(.L_x_201) ;  /* 0x000000d000027945 */ /* 0x000fe60003800200 */
[----:B------:R-:W-:Y:S01]  /*36b0*/  UISETP.NE.AND UP0, UPT, UR4, URZ, UPT ;  /* 0x000000ff0400728c */ /* 0x000fe2000bf05270 */
[----:B----4-:R-:W-:-:S04]  /*36c0*/  FFMA R7, R0, -R3, 1 ;  /* 0x3f80000000077423 */ /* 0x010fc80000000803 */
[----:B------:R-:W-:Y:S01]  /*36d0*/  FFMA R0, R0, R7, R0 ;  /* 0x0000000700007223 */ /* 0x000fe20000000000 */
[----:B---3--:R-:W0:Y:S03]  /*36e0*/  FCHK P0, R9, R3 ;  /* 0x0000000309007302 */ /* 0x008e260000000000 */
[----:B------:R-:W-:-:S04]  /*36f0*/  FFMA R2, R0, R9, RZ ;  /* 0x0000000900027223 */ /* 0x000fc800000000ff */
[----:B------:R-:W-:-:S04]  /*3700*/  FFMA R7, R2, -R3, R9 ;  /* 0x8000000302077223 */ /* 0x000fc80000000009 */
[----:B------:R-:W-:Y:S01]  /*3710*/  FFMA R7, R0, R7, R2 ;  /* 0x0000000700077223 */ /* 0x000fe20000000002 */
[----:B0-----:R-:W-:Y:S06]  /*3720*/  @!P0 BRA `(.L_x_202) ;  /* 0x0000000000108947 */ /* 0x001fec0003800000 */
[----:B------:R-:W-:Y:S02]  /*3730*/  MOV R0, R9 ;  /* 0x0000000900007202 */ /* 0x000fe40000000f00 */
[----:B-12---:R-:W-:-:S07]  /*3740*/  MOV R12, 0x3760 ;  /* 0x00003760000c7802 */ /* 0x006fce0000000f00 */
[----:B------:R-:W-:Y:S05]  /*3750*/  CALL.REL.NOINC `($__internal_3_$__cuda_sm3x_div_rn_noftz_f32_slowpath) ;  /* 0x00000000001c7944 */ /* 0x000fea0003c00000 */
[----:B------:R-:W-:-:S07]  /*3760*/  MOV R7, R15 ;  /* 0x0000000f00077202 */ /* 0x000fce0000000f00 */
.L_x_202:
[----:B------:R-:W-:Y:S05]  /*3770*/  BSYNC.RECONVERGENT B2 ;  /* 0x0000000000027941 */ /* 0x000fea0003800200 */
.L_x_201:
[----:B------:R0:W-:Y:S01]  /*3780*/  STG.E desc[UR8][R4.64], R7 ;  /* 0x0000000704007986 */ /* 0x0001e2000c101908 */
[----:B------:R-:W-:-:S04]  /*3790*/  IADD3 R0, P0, PT, R4, 0x4, RZ ;  /* 0x0000000404007810 */ /* 0x000fc80007f1e0ff */
[----:B------:R-:W-:Y:S01]  /*37a0*/  IADD3.X R9, PT, PT, RZ, R5, RZ, P0, !PT ;  /* 0x00000005ff097210 */ /* 0x000fe200007fe4ff */
[----:B------:R-:W-:Y:S08]  /*37b0*/  BRA.U UP0, `(.L_x_203) ;  /* 0xfffffffd00a47547 */ /* 0x000ff0000b83ffff */
[----:B------:R-:W-:Y:S05]  /*37c0*/  EXIT ;  /* 0x000000000000794d */ /* 0x000fea0003800000 */
        .weak           $__internal_3_$__cuda_sm3x_div_rn_noftz_f32_slowpath
        .type           $__internal_3_$__cuda_sm3x_div_rn_noftz_f32_slowpath,@function
        .size           $__internal_3_$__cuda_sm3x_div_rn_noftz_f32_slowpath,(.L_x_219 - $__internal_3_$__cuda_sm3x_div_rn_noftz_f32_slowpath)
$__internal_3_$__cuda_sm3x_div_rn_noftz_f32_slowpath:
[----:B------:R-:W-:Y:S01]  /*37d0*/  SHF.R.U32.HI R13, RZ, 0x17, R3 ;  /* 0x00000017ff0d7819 */ /* 0x000fe20000011603 */
[----:B------:R-:W-:Y:S01]  /*37e0*/  BSSY.RECONVERGENT B0, `(.L_x_204) ;  /* 0x0000063000007945 */ /* 0x000fe20003800200 */
[----:B------:R-:W-:Y:S02]  /*37f0*/  SHF.R.U32.HI R16, RZ, 0x17, R0 ;  /* 0x00000017ff107819 */ /* 0x000fe40000011600 */
[----:B------:R-:W-:Y:S02]  /*3800*/  LOP3.LUT R13, R13, 0xff, RZ, 0xc0, !PT ;  /* 0x000000ff0d0d7812 */ /* 0x000fe400078ec0ff */
[----:B------:R-:W-:Y:S02]  /*3810*/  LOP3.LUT R16, R16, 0xff, RZ, 0xc0, !PT ;  /* 0x000000ff10107812 */ /* 0x000fe400078ec0ff */
[----:B------:R-:W-:Y:S02]  /*3820*/  IADD3 R18, PT, PT, R13, -0x1, RZ ;  /* 0xffffffff0d127810 */ /* 0x000fe40007ffe0ff */
[----:B------:R-:W-:-:S02]  /*3830*/  IADD3 R17, PT, PT, R16, -0x1, RZ ;  /* 0xffffffff10117810 */ /* 0x000fc40007ffe0ff */
[----:B------:R-:W-:Y:S02]  /*3840*/  ISETP.GT.U32.AND P0, PT, R18, 0xfd, PT ;  /* 0x000000fd1200780c */ /* 0x000fe40003f04070 */
[----:B------:R-:W-:Y:S02]  /*3850*/  MOV R15, R3 ;  /* 0x00000003000f7202 */ /* 0x000fe40000000f00 */
        /* <DEDUP_REMOVED lines=22> */
[----:B------:R-:W-:Y:S01]  /*39c0*/  @!P0 FFMA R0, R0, 1.84467440737095516160e+19, RZ ;  /* 0x5f80000000008823 */ /* 0x000fe200000000ff */
[----:B------:R-:W-:Y:S01]  /*39d0*/  @!P0 MOV R14, 0xffffffc0 ;  /* 0xffffffc0000e8802 */ /* 0x000fe20000000f00 */
[----:B------:R-:W-:-:S03]  /*39e0*/  @!P1 FFMA R15, R3, 1.84467440737095516160e+19, RZ ;  /* 0x5f800000030f9823 */ /* 0x000fc600000000ff */
[----:B------:R-:W-:-:S07]  /*39f0*/  @!P1 IADD3 R14, PT, PT, R14, 0x40, RZ ;  /* 0x000000400e0e9810 */ /* 0x000fce0007ffe0ff */
.L_x_205:
[----:B------:R-:W-:Y:S01]  /*3a00*/  LEA R18, R13, 0xc0800000, 0x17 ;  /* 0xc08000000d127811 */ /* 0x000fe200078eb8ff */
[----:B------:R-:W-:Y:S01]  /*3a10*/  BSSY.RECONVERGENT B1, `(.L_x_210) ;  /* 0x0000036000017945 */ /* 0x000fe20003800200 */
[----:B------:R-:W-:Y:S02]  /*3a20*/  IADD3 R16, PT, PT, R16, -0x7f, RZ ;  /* 0xffffff8110107810 */ /* 0x000fe40007ffe0ff */
[----:B------:R-:W-:-:S03]  /*3a30*/  IADD3 R19, PT, PT, -R18, R15, RZ ;  /* 0x0000000f12137210 */ /* 0x000fc60007ffe1ff */
[C---:B------:R-:W-:Y:S01]  /*3a40*/  IMAD R0, R16.reuse, -0x800000, R0 ;  /* 0xff80000010007824 */ /* 0x040fe200078e0200 */
        /* <DEDUP_REMOVED lines=12> */
[----:B------:R-:W-:-:S04]  /*3b10*/  LOP3.LUT R13, R13, 0xff, RZ, 0xc0, !PT ;  /* 0x000000ff0d0d7812 */ /* 0x000fc800078ec0ff */
[----:B------:R-:W-:-:S04]  /*3b20*/  IADD3 R13, PT, PT, R13, R19, RZ ;  /* 0x000000130d0d7210 */ /* 0x000fc80007ffe0ff */
        /* <DEDUP_REMOVED lines=16> */
[----:B------:R-:W-:Y:S02]  /*3c30*/  IADD3 R17, PT, PT, R13, 0x20, RZ ;  /* 0x000000200d117810 */ /* 0x000fe40007ffe0ff */
[----:B------:R-:W-:-:S02]  /*3c40*/  LOP3.LUT R16, R16, 0x800000, RZ, 0xfc, !PT ;  /* 0x0080000010107812 */ /* 0x000fc400078efcff */
[----:B------:R-:W-:Y:S02]  /*3c50*/  IADD3 R13, PT, PT, -R13, RZ, RZ ;  /* 0x000000ff0d0d7210 */ /* 0x000fe40007ffe1ff */
[----:B------:R-:W-:Y:S02]  /*3c60*/  SHF.L.U32 R17, R16, R17, RZ ;  /* 0x0000001110117219 */ /* 0x000fe400000006ff */
[----:B------:R-:W-:Y:S02]  /*3c70*/  FSETP.NEU.FTZ.AND P0, PT, R14, R15, PT ;  /* 0x0000000f0e00720b */ /* 0x000fe40003f1d000 */
[----:B------:R-:W-:Y:S02]  /*3c80*/  SEL R13, R13, RZ, P3 ;  /* 0x000000ff0d0d7207 */ /* 0x000fe40001800000 */
[----:B------:R-:W-:Y:S02]  /*3c90*/  ISETP.NE.AND P1, PT, R17, RZ, P1 ;  /* 0x000000ff1100720c */ /* 0x000fe40000f25270 */
[----:B------:R-:W-:-:S02]  /*3ca0*/  SHF.R.U32.HI R13, RZ, R13, R16 ;  /* 0x0000000dff0d7219 */ /* 0x000fc40000011610 */
[----:B------:R-:W-:Y:S02]  /*3cb0*/  PLOP3.LUT P0, PT, P0, P1, PT, 0xf8, 0x8f ;  /* 0x00000000008f781c */ /* 0x000fe40000703f70 */
[----:B------:R-:W-:Y:S02]  /*3cc0*/  SHF.R.U32.HI R15, RZ, 0x1, R13 ;  /* 0x00000001ff0f7819 */ /* 0x000fe4000001160d */
[----:B------:R-:W-:-:S04]  /*3cd0*/  SEL R14, RZ, 0x1, !P0 ;  /* 0x00000001ff0e7807 */ /* 0x000fc80004000000 */
[----:B------:R-:W-:-:S04]  /*3ce0*/  LOP3.LUT R14, R14, 0x1, R15, 0xf8, !PT ;  /* 0x000000010e0e7812 */ /* 0x000fc800078ef80f */
[----:B------:R-:W-:-:S04]  /*3cf0*/  LOP3.LUT R14, R14, R13, RZ, 0xc0, !PT ;  /* 0x0000000d0e0e7212 */ /* 0x000fc800078ec0ff */
[----:B------:R-:W-:-:S04]  /*3d00*/  IADD3 R15, PT, PT, R15, R14, RZ ;  /* 0x0000000e0f0f7210 */ /* 0x000fc80007ffe0ff */
[----:B------:R-:W-:Y:S01]  /*3d10*/  LOP3.LUT R0, R15, R0, RZ, 0xfc, !PT ;  /* 0x000000000f007212 */ /* 0x000fe200078efcff */
[----:B------:R-:W-:Y:S06]  /*3d20*/  BRA `(.L_x_213) ;  /* 0x0000000000107947 */ /* 0x000fec0003800000 */
.L_x_212:
[----:B------:R-:W-:-:S04]  /*3d30*/  LOP3.LUT R0, R0, 0x80000000, RZ, 0xc0, !PT ;  /* 0x8000000000007812 */ /* 0x000fc800078ec0ff */
[----:B------:R-:W-:Y:S01]  /*3d40*/  LOP3.LUT R0, R0, 0x7f800000, RZ, 0xfc, !PT ;  /* 0x7f80000000007812 */ /* 0x000fe200078efcff */
[----:B------:R-:W-:Y:S06]  /*3d50*/  BRA `(.L_x_213) ;  /* 0x0000000000047947 */ /* 0x000fec0003800000 */
.L_x_211:
[----:B------:R-:W-:-:S07]  /*3d60*/  LEA R0, R19, R0, 0x17 ;  /* 0x0000000013007211 */ /* 0x000fce00078eb8ff */
.L_x_213:
[----:B------:R-:W-:Y:S05]  /*3d70*/  BSYNC.RECONVERGENT B1 ;  /* 0x0000000000017941 */ /* 0x000fea0003800200 */
.L_x_210:
[----:B------:R-:W-:Y:S05]  /*3d80*/  BRA `(.L_x_214) ;  /* 0x0000000000207947 */ /* 0x000fea0003800000 */
.L_x_209:
[----:B------:R-:W-:-:S04]  /*3d90*/  LOP3.LUT R0, R15, 0x80000000, R0, 0x48, !PT ;  /* 0x800000000f007812 */ /* 0x000fc800078e4800 */
[----:B------:R-:W-:Y:S01]  /*3da0*/  LOP3.LUT R0, R0, 0x7f800000, RZ, 0xfc, !PT ;  /* 0x7f80000000007812 */ /* 0x000fe200078efcff */
[----:B------:R-:W-:Y:S06]  /*3db0*/  BRA `(.L_x_214) ;  /* 0x0000000000147947 */ /* 0x000fec0003800000 */
.L_x_208:
[----:B------:R-:W-:Y:S01]  /*3dc0*/  LOP3.LUT R0, R15, 0x80000000, R0, 0x48, !PT ;  /* 0x800000000f007812 */ /* 0x000fe200078e4800 */
[----:B------:R-:W-:Y:S06]  /*3dd0*/  BRA `(.L_x_214) ;  /* 0x00000000000c7947 */ /* 0x000fec0003800000 */
.L_x_207:
[----:B------:R-:W0:Y:S01]  /*3de0*/  MUFU.RSQ R0, -QNAN ;  /* 0xffc0000000007908 */ /* 0x000e220000001400 */
[----:B------:R-:W-:Y:S05]  /*3df0*/  BRA `(.L_x_214) ;  /* 0x0000000000047947 */ /* 0x000fea0003800000 */
.L_x_206:
[----:B------:R-:W-:-:S07]  /*3e00*/  FADD.FTZ R0, R0, R3 ;  /* 0x0000000300007221 */ /* 0x000fce0000010000 */
.L_x_214:
[----:B------:R-:W-:Y:S05]  /*3e10*/  BSYNC.RECONVERGENT B0 ;  /* 0x0000000000007941 */ /* 0x000fea0003800200 */
.L_x_204:
[----:B------:R-:W-:Y:S01]  /*3e20*/  HFMA2 R13, -RZ, RZ, 0, 0 ;  /* 0x00000000ff0d7431 */ /* 0x000fe200000001ff */
[----:B0-----:R-:W-:-:S03]  /*3e30*/  MOV R15, R0 ;  /* 0x00000000000f7202 */ /* 0x001fc60000000f00 */
[----:B------:R-:W-:Y:S05]  /*3e40*/  RET.REL.NODEC R12 `(_Z15softmax_kernel1PfS_ii) ;  /* 0xffffffc00c6c7950 */ /* 0x000fea0003c3ffff */
.L_x_215:
        /* <DEDUP_REMOVED lines=11> */
.L_x_219:


//--------------------- .nv.shared._Z15softmax_kernel4PfS_ii --------------------------
	.section	.nv.shared._Z15softmax_kernel4PfS_ii,"aw",@nobits
	.sectionflags	@""
	.align	16
	.zero		1024


//--------------------- .nv.shared.reserved.0     --------------------------
	.section	.nv.shared.reserved.0,"aw",@nobits
	.weak		__nv_reservedSMEM_offset_0_alias
	.size		__nv_reservedSMEM_offset_0_alias, 0, 64
	.other		__nv_reservedSMEM_offset_0_alias,@"STO_CUDA_RESERVED_SHARED STV_DEFAULT"
__nv_reservedSMEM_offset_0_alias:
	.zero		0
	.zero		64


//--------------------- .nv.shared._Z15softmax_kernel3PfS_ii --------------------------
	.section	.nv.shared._Z15softmax_kernel3PfS_ii,"aw",@nobits
	.sectionflags	@""
	.align	16
	.zero		1024


//--------------------- .nv.shared._Z15softmax_kernel2PfS_ii --------------------------
	.section	.nv.shared._Z15softmax_kernel2PfS_ii,"aw",@nobits
	.sectionflags	@""
	.align	16
	.zero		1024


//--------------------- .nv.shared._Z15softmax_kernel1PfS_ii --------------------------
	.section	.nv.shared._Z15softmax_kernel1PfS_ii,"aw",@nobits
	.sectionflags	@""
	.align	16
	.zero		1024


//--------------------- .nv.constant0._Z15softmax_kernel4PfS_ii --------------------------
	.section	.nv.constant0._Z15softmax_kernel4PfS_ii,"a",@progbits
	.sectionflags	@""
	.align	4
.nv.constant0._Z15softmax_kernel4PfS_ii:
	.zero		920


//--------------------- .nv.constant0._Z15softmax_kernel3PfS_ii --------------------------
	.section	.nv.constant0._Z15softmax_kernel3PfS_ii,"a",@progbits
	.sectionflags	@""
	.align	4
.nv.constant0._Z15softmax_kernel3PfS_ii:
	.zero		920


//--------------------- .nv.constant0._Z15softmax_kernel2PfS_ii --------------------------
	.section	.nv.constant0._Z15softmax_kernel2PfS_ii,"a",@progbits
	.sectionflags	@""
	.align	4
.nv.constant0._Z15softmax_kernel2PfS_ii:
	.zero		920


//--------------------- .nv.constant0._Z15softmax_kernel1PfS_ii --------------------------
	.section	.nv.constant0._Z15softmax_kernel1PfS_ii,"a",@progbits
	.sectionflags	@""
	.align	4
.nv.constant0._Z15softmax_kernel1PfS_ii:
	.zero		920


//--------------------- SYMBOLS --------------------------

	.type		.nv.reservedSmem.offset0,@object
	.size		.nv.reservedSmem.offset0,0x4
	.type		.nv.reservedSmem.cap,@object
	.size		.nv.reservedSmem.cap,0x4
